//
// Generated by NVIDIA NVVM Compiler
//
// Compiler Build ID: CL-36424714
// Cuda compilation tools, release 13.0, V13.0.88
// Based on NVVM 20.0.0
//

.version 9.0
.target sm_100
.address_size 64

	// .globl	_Z6kernelv
.global .align 4 .b8 __cudart_i2opi_f[24] = {65, 144, 67, 60, 153, 149, 98, 219, 192, 221, 52, 245, 209, 87, 39, 252, 41, 21, 68, 78, 110, 131, 249, 162};

.visible .entry _Z6kernelv()
{


	ret;

}
	// .globl	_Z10cudaRenderPjiif
.visible .entry _Z10cudaRenderPjiif(
	.param .u64 .ptr .align 1 _Z10cudaRenderPjiif_param_0,
	.param .u32 _Z10cudaRenderPjiif_param_1,
	.param .u32 _Z10cudaRenderPjiif_param_2,
	.param .f32 _Z10cudaRenderPjiif_param_3
)
{
	.local .align 4 .b8 	__local_depot1[28];
	.reg .b64 	%SP;
	.reg .b64 	%SPL;
	.reg .pred 	%p<21>;
	.reg .b32 	%r<95>;
	.reg .b32 	%f<91>;
	.reg .b64 	%rd<43>;
	.reg .b64 	%fd<9>;

	mov.u64 	%SPL, __local_depot1;
	ld.param.u64 	%rd16, [_Z10cudaRenderPjiif_param_0];
	ld.param.u32 	%r30, [_Z10cudaRenderPjiif_param_1];
	ld.param.u32 	%r31, [_Z10cudaRenderPjiif_param_2];
	ld.param.f32 	%f17, [_Z10cudaRenderPjiif_param_3];
	add.u64 	%rd1, %SPL, 0;
	mov.u32 	%r32, %tid.x;
	mov.u32 	%r33, %tid.y;
	mov.u32 	%r34, %ntid.x;
	mov.u32 	%r35, %ntid.y;
	mov.u32 	%r36, %ctaid.x;
	mad.lo.s32 	%r1, %r36, %r34, %r32;
	mov.u32 	%r37, %ctaid.y;
	mad.lo.s32 	%r2, %r37, %r35, %r33;
	cvt.rn.f64.s32 	%fd1, %r30;
	mul.f64 	%fd2, %fd1, 0d3FE0000000000000;
	cvt.rn.f32.f64 	%f18, %fd2;
	cvt.rn.f64.s32 	%fd3, %r31;
	mul.f64 	%fd4, %fd3, 0d3FE0000000000000;
	cvt.rn.f32.f64 	%f19, %fd4;
	cvt.rn.f32.s32 	%f20, %r1;
	sub.f32 	%f21, %f20, %f18;
	cvt.rn.f32.u32 	%f22, %r2;
	sub.f32 	%f23, %f22, %f19;
	cvt.rn.f32.s32 	%f24, %r30;
	rcp.rn.f32 	%f25, %f24;
	cvt.rn.f32.s32 	%f26, %r31;
	rcp.rn.f32 	%f27, %f26;
	mul.f32 	%f28, %f25, %f21;
	mul.f32 	%f29, %f27, %f23;
	mul.f32 	%f30, %f29, %f29;
	fma.rn.f32 	%f31, %f28, %f28, %f30;
	add.f32 	%f32, %f31, 0f40800000;
	sqrt.rn.f32 	%f33, %f32;
	rcp.rn.f32 	%f1, %f33;
	mul.f32 	%f2, %f28, %f1;
	mul.f32 	%f3, %f29, %f1;
	mul.f32 	%f34, %f17, 0f3F22F983;
	cvt.rni.s32.f32 	%r94, %f34;
	cvt.rn.f32.s32 	%f35, %r94;
	fma.rn.f32 	%f36, %f35, 0fBFC90FDA, %f17;
	fma.rn.f32 	%f37, %f35, 0fB3A22168, %f36;
	fma.rn.f32 	%f89, %f35, 0fA7C234C5, %f37;
	abs.f32 	%f5, %f17;
	setp.ltu.f32 	%p1, %f5, 0f47CE4780;
	mov.u32 	%r90, %r94;
	mov.f32 	%f88, %f89;
	@%p1 bra 	$L__BB1_8;
	setp.neu.f32 	%p2, %f5, 0f7F800000;
	@%p2 bra 	$L__BB1_3;
	mov.f32 	%f40, 0f00000000;
	mul.rn.f32 	%f88, %f17, %f40;
	mov.b32 	%r90, 0;
	bra.uni 	$L__BB1_8;
$L__BB1_3:
	mov.b32 	%r4, %f17;
	shl.b32 	%r39, %r4, 8;
	or.b32  	%r5, %r39, -2147483648;
	mov.b64 	%rd39, 0;
	mov.b32 	%r87, 0;
	mov.u64 	%rd37, __cudart_i2opi_f;
	mov.u64 	%rd38, %rd1;
$L__BB1_4:
	.pragma "nounroll";
	ld.global.nc.u32 	%r40, [%rd37];
	mad.wide.u32 	%rd20, %r40, %r5, %rd39;
	shr.u64 	%rd39, %rd20, 32;
	st.local.u32 	[%rd38], %rd20;
	add.s32 	%r87, %r87, 1;
	add.s64 	%rd38, %rd38, 4;
	add.s64 	%rd37, %rd37, 4;
	setp.ne.s32 	%p3, %r87, 6;
	@%p3 bra 	$L__BB1_4;
	shr.u32 	%r41, %r4, 23;
	st.local.u32 	[%rd1+24], %rd39;
	and.b32  	%r8, %r41, 31;
	and.b32  	%r42, %r41, 224;
	add.s32 	%r43, %r42, -128;
	shr.u32 	%r44, %r43, 5;
	mul.wide.u32 	%rd21, %r44, 4;
	sub.s64 	%rd8, %rd1, %rd21;
	ld.local.u32 	%r88, [%rd8+24];
	ld.local.u32 	%r89, [%rd8+20];
	setp.eq.s32 	%p4, %r8, 0;
	@%p4 bra 	$L__BB1_7;
	shf.l.wrap.b32 	%r88, %r89, %r88, %r8;
	ld.local.u32 	%r45, [%rd8+16];
	shf.l.wrap.b32 	%r89, %r45, %r89, %r8;
$L__BB1_7:
	shr.u32 	%r46, %r88, 30;
	shf.l.wrap.b32 	%r47, %r89, %r88, 2;
	shl.b32 	%r48, %r89, 2;
	shr.u32 	%r49, %r47, 31;
	add.s32 	%r50, %r49, %r46;
	neg.s32 	%r51, %r50;
	setp.lt.s32 	%p5, %r4, 0;
	selp.b32 	%r90, %r51, %r50, %p5;
	xor.b32  	%r52, %r47, %r4;
	shr.s32 	%r53, %r47, 31;
	xor.b32  	%r54, %r53, %r47;
	xor.b32  	%r55, %r53, %r48;
	cvt.u64.u32 	%rd22, %r54;
	shl.b64 	%rd23, %rd22, 32;
	cvt.u64.u32 	%rd24, %r55;
	or.b64  	%rd25, %rd23, %rd24;
	cvt.rn.f64.s64 	%fd5, %rd25;
	mul.f64 	%fd6, %fd5, 0d3BF921FB54442D19;
	cvt.rn.f32.f64 	%f38, %fd6;
	neg.f32 	%f39, %f38;
	setp.lt.s32 	%p6, %r52, 0;
	selp.f32 	%f88, %f39, %f38, %p6;
$L__BB1_8:
	setp.ltu.f32 	%p7, %f5, 0f47CE4780;
	mul.rn.f32 	%f41, %f88, %f88;
	and.b32  	%r57, %r90, 1;
	setp.eq.b32 	%p8, %r57, 1;
	selp.f32 	%f42, 0f3F800000, %f88, %p8;
	fma.rn.f32 	%f43, %f41, %f42, 0f00000000;
	fma.rn.f32 	%f44, %f41, 0f37CBAC00, 0fBAB607ED;
	selp.f32 	%f45, %f44, 0fB94D4153, %p8;
	selp.f32 	%f46, 0f3D2AAABB, 0f3C0885E4, %p8;
	fma.rn.f32 	%f47, %f45, %f41, %f46;
	selp.f32 	%f48, 0fBEFFFFFF, 0fBE2AAAA8, %p8;
	fma.rn.f32 	%f49, %f47, %f41, %f48;
	fma.rn.f32 	%f50, %f49, %f43, %f42;
	and.b32  	%r58, %r90, 2;
	setp.eq.s32 	%p9, %r58, 0;
	mov.f32 	%f51, 0f00000000;
	sub.f32 	%f52, %f51, %f50;
	selp.f32 	%f9, %f50, %f52, %p9;
	@%p7 bra 	$L__BB1_16;
	setp.neu.f32 	%p10, %f5, 0f7F800000;
	@%p10 bra 	$L__BB1_11;
	mov.f32 	%f55, 0f00000000;
	mul.rn.f32 	%f89, %f17, %f55;
	mov.b32 	%r94, 0;
	bra.uni 	$L__BB1_16;
$L__BB1_11:
	mov.b32 	%r17, %f17;
	shl.b32 	%r60, %r17, 8;
	or.b32  	%r18, %r60, -2147483648;
	mov.b64 	%rd42, 0;
	mov.b32 	%r91, 0;
	mov.u64 	%rd40, __cudart_i2opi_f;
	mov.u64 	%rd41, %rd1;
$L__BB1_12:
	.pragma "nounroll";
	ld.global.nc.u32 	%r61, [%rd40];
	mad.wide.u32 	%rd28, %r61, %r18, %rd42;
	shr.u64 	%rd42, %rd28, 32;
	st.local.u32 	[%rd41], %rd28;
	add.s32 	%r91, %r91, 1;
	add.s64 	%rd41, %rd41, 4;
	add.s64 	%rd40, %rd40, 4;
	setp.ne.s32 	%p11, %r91, 6;
	@%p11 bra 	$L__BB1_12;
	shr.u32 	%r62, %r17, 23;
	st.local.u32 	[%rd1+24], %rd42;
	and.b32  	%r21, %r62, 31;
	and.b32  	%r63, %r62, 224;
	add.s32 	%r64, %r63, -128;
	shr.u32 	%r65, %r64, 5;
	mul.wide.u32 	%rd29, %r65, 4;
	sub.s64 	%rd15, %rd1, %rd29;
	ld.local.u32 	%r92, [%rd15+24];
	ld.local.u32 	%r93, [%rd15+20];
	setp.eq.s32 	%p12, %r21, 0;
	@%p12 bra 	$L__BB1_15;
	shf.l.wrap.b32 	%r92, %r93, %r92, %r21;
	ld.local.u32 	%r66, [%rd15+16];
	shf.l.wrap.b32 	%r93, %r66, %r93, %r21;
$L__BB1_15:
	shr.u32 	%r67, %r92, 30;
	shf.l.wrap.b32 	%r68, %r93, %r92, 2;
	shl.b32 	%r69, %r93, 2;
	shr.u32 	%r70, %r68, 31;
	add.s32 	%r71, %r70, %r67;
	neg.s32 	%r72, %r71;
	setp.lt.s32 	%p13, %r17, 0;
	selp.b32 	%r94, %r72, %r71, %p13;
	xor.b32  	%r73, %r68, %r17;
	shr.s32 	%r74, %r68, 31;
	xor.b32  	%r75, %r74, %r68;
	xor.b32  	%r76, %r74, %r69;
	cvt.u64.u32 	%rd30, %r75;
	shl.b64 	%rd31, %rd30, 32;
	cvt.u64.u32 	%rd32, %r76;
	or.b64  	%rd33, %rd31, %rd32;
	cvt.rn.f64.s64 	%fd7, %rd33;
	mul.f64 	%fd8, %fd7, 0d3BF921FB54442D19;
	cvt.rn.f32.f64 	%f53, %fd8;
	neg.f32 	%f54, %f53;
	setp.lt.s32 	%p14, %r73, 0;
	selp.f32 	%f89, %f54, %f53, %p14;
$L__BB1_16:
	add.f32 	%f57, %f9, %f9;
	add.s32 	%r78, %r94, 1;
	mul.rn.f32 	%f58, %f89, %f89;
	and.b32  	%r79, %r94, 1;
	setp.eq.b32 	%p15, %r79, 1;
	selp.f32 	%f59, %f89, 0f3F800000, %p15;
	fma.rn.f32 	%f60, %f58, %f59, 0f00000000;
	fma.rn.f32 	%f61, %f58, 0f37CBAC00, 0fBAB607ED;
	selp.f32 	%f62, 0fB94D4153, %f61, %p15;
	selp.f32 	%f63, 0f3C0885E4, 0f3D2AAABB, %p15;
	fma.rn.f32 	%f64, %f62, %f58, %f63;
	selp.f32 	%f65, 0fBE2AAAA8, 0fBEFFFFFF, %p15;
	fma.rn.f32 	%f66, %f64, %f58, %f65;
	fma.rn.f32 	%f67, %f66, %f60, %f59;
	and.b32  	%r80, %r78, 2;
	setp.eq.s32 	%p16, %r80, 0;
	mov.f32 	%f90, 0f00000000;
	sub.f32 	%f68, %f90, %f67;
	selp.f32 	%f69, %f67, %f68, %p16;
	fma.rn.f32 	%f70, %f69, 0f40000000, 0fC1F00000;
	mul.f32 	%f71, %f3, 0fC0400000;
	fma.rn.f32 	%f72, %f2, %f57, %f71;
	add.f32 	%f73, %f1, %f1;
	mul.f32 	%f74, %f73, %f70;
	sub.f32 	%f13, %f72, %f74;
	fma.rn.f32 	%f75, %f57, %f57, 0f41100000;
	fma.rn.f32 	%f76, %f70, %f70, %f75;
	mul.f32 	%f77, %f13, %f13;
	sub.f32 	%f14, %f76, %f77;
	setp.gt.f32 	%p17, %f14, 0f3F800000;
	@%p17 bra 	$L__BB1_18;
	mov.f32 	%f78, 0f3F800000;
	sub.f32 	%f79, %f78, %f14;
	sqrt.rn.f32 	%f80, %f79;
	sub.f32 	%f81, %f13, %f80;
	add.f32 	%f82, %f13, %f80;
	setp.gt.f32 	%p18, %f81, %f82;
	selp.f32 	%f83, %f82, %f81, %p18;
	selp.f32 	%f84, %f81, %f82, %p18;
	setp.lt.f32 	%p19, %f83, 0f00000000;
	setp.lt.f32 	%p20, %f84, 0f00000000;
	selp.f32 	%f85, 0f00000000, 0f437F0000, %p20;
	selp.f32 	%f90, %f85, 0f437F0000, %p19;
$L__BB1_18:
	cvta.to.global.u64 	%rd34, %rd16;
	min.f32 	%f86, %f90, 0f437F0000;
	max.f32 	%f87, %f86, 0f00000000;
	cvt.rzi.s32.f32 	%r81, %f87;
	shl.b32 	%r82, %r81, 16;
	shl.b32 	%r83, %r81, 8;
	or.b32  	%r84, %r83, %r82;
	or.b32  	%r85, %r84, %r81;
	mad.lo.s32 	%r86, %r30, %r2, %r1;
	mul.wide.s32 	%rd35, %r86, 4;
	add.s64 	%rd36, %rd34, %rd35;
	st.global.u32 	[%rd36], %r85;
	ret;

}


// ===== COMPILED SASS (sm_100) =====

	.target	sm_100

	.elftype	@"ET_EXEC"


//--------------------- .note.nv.tkinfo           --------------------------
	.section	.note.nv.tkinfo,"",@"SHT_NOTE"
	.sectionflags	@"SHF_NOTE_NV_TKINFO"
	.tkinfo
        /*0018*/ 	.word	0x00000002
        /*0030*/ 	.string	""
        /*0030*/ 	.string	"ptxas"
        /*0030*/ 	.string	"Cuda compilation tools, release 13.0, V13.0.88"
        /*0030*/ 	.string	"Build cuda_13.0.r13.0/compiler.36424714_0"
        /*0030*/ 	.string	"-arch sm_100 -m 64 "



//--------------------- .note.nv.cuinfo           --------------------------
	.section	.note.nv.cuinfo,"",@"SHT_NOTE"
	.sectionflags	@"SHF_NOTE_NV_CUINFO"
        /*0018*/ 	.short	0x0002
        /*001a*/ 	.short	0x0064
        /*001c*/ 	.short	0x0082
	.zero		2


//--------------------- .nv.info                  --------------------------
	.section	.nv.info,"",@"SHT_CUDA_INFO"
	.align	4


	//----- nvinfo : EIATTR_REGCOUNT
	.align		4
        /*0000*/ 	.byte	0x04, 0x2f
        /*0002*/ 	.short	(.L_2 - .L_1)
	.align		4
.L_1:
        /*0004*/ 	.word	index@(_Z6kernelv)
        /*0008*/ 	.word	0x00000004


	//----- nvinfo : EIATTR_FRAME_SIZE
	.align		4
.L_2:
        /*000c*/ 	.byte	0x04, 0x11
        /*000e*/ 	.short	(.L_4 - .L_3)
	.align		4
.L_3:
        /*0010*/ 	.word	index@(_Z6kernelv)
        /*0014*/ 	.word	0x00000000


	//----- nvinfo : EIATTR_REGCOUNT
	.align		4
.L_4:
        /*0018*/ 	.byte	0x04, 0x2f
        /*001a*/ 	.short	(.L_6 - .L_5)
	.align		4
.L_5:
        /*001c*/ 	.word	index@(_Z10cudaRenderPjiif)
        /*0020*/ 	.word	0x0000001c


	//----- nvinfo : EIATTR_FRAME_SIZE
	.align		4
.L_6:
        /*0024*/ 	.byte	0x04, 0x11
        /*0026*/ 	.short	(.L_8 - .L_7)
	.align		4
.L_7:
        /*0028*/ 	.word	index@($__internal_1_$__cuda_sm20_sqrt_rn_f32_slowpath)
        /*002c*/ 	.word	0x00000000


	//----- nvinfo : EIATTR_FRAME_SIZE
	.align		4
.L_8:
        /*0030*/ 	.byte	0x04, 0x11
        /*0032*/ 	.short	(.L_10 - .L_9)
	.align		4
.L_9:
        /*0034*/ 	.word	index@($__internal_0_$__cuda_sm20_rcp_rn_f32_slowpath)
        /*0038*/ 	.word	0x00000000


	//----- nvinfo : EIATTR_FRAME_SIZE
	.align		4
.L_10:
        /*003c*/ 	.byte	0x04, 0x11
        /*003e*/ 	.short	(.L_12 - .L_11)
	.align		4
.L_11:
        /*0040*/ 	.word	index@(_Z10cudaRenderPjiif)
        /*0044*/ 	.word	0x00000000


	//----- nvinfo : EIATTR_MIN_STACK_SIZE
	.align		4
.L_12:
        /*0048*/ 	.byte	0x04, 0x12
        /*004a*/ 	.short	(.L_14 - .L_13)
	.align		4
.L_13:
        /*004c*/ 	.word	index@(_Z10cudaRenderPjiif)
        /*0050*/ 	.word	0x00000000


	//----- nvinfo : EIATTR_MIN_STACK_SIZE
	.align		4
.L_14:
        /*0054*/ 	.byte	0x04, 0x12
        /*0056*/ 	.short	(.L_16 - .L_15)
	.align		4
.L_15:
        /*0058*/ 	.word	index@(_Z6kernelv)
        /*005c*/ 	.word	0x00000000
.L_16:


//--------------------- .nv.compat                --------------------------
	.section	.nv.compat,"",@"SHT_CUDA_COMPAT_INFO"
	.align	4
        /*0000*/ 	.byte	0x02, 0x09, 0x00, 0x00, 0x02, 0x02, 0x01, 0x00, 0x02, 0x05, 0x05, 0x00, 0x03, 0x07, 0x01, 0x01
        /*0010*/ 	.byte	0x02, 0x03, 0x00, 0x00, 0x02, 0x06, 0x01, 0x00, 0x04, 0x0b, 0x08, 0x00, 0x01, 0x00, 0x00, 0x00
        /*0020*/ 	.byte	0x00, 0x00, 0x00, 0x00


//--------------------- .nv.info._Z10cudaRenderPjiif --------------------------
	.section	.nv.info._Z10cudaRenderPjiif,"",@"SHT_CUDA_INFO"
	.sectionflags	@""
	.align	4


	//----- nvinfo : EIATTR_CUDA_API_VERSION
	.align		4
        /*0000*/ 	.byte	0x04, 0x37
        /*0002*/ 	.short	(.L_18 - .L_17)
.L_17:
        /*0004*/ 	.word	0x00000082


	//----- nvinfo : EIATTR_KPARAM_INFO
	.align		4
.L_18:
        /*0008*/ 	.byte	0x04, 0x17
        /*000a*/ 	.short	(.L_20 - .L_19)
.L_19:
        /*000c*/ 	.word	0x00000000
        /*0010*/ 	.short	0x0003
        /*0012*/ 	.short	0x0010
        /*0014*/ 	.byte	0x00, 0xf0, 0x11, 0x00


	//----- nvinfo : EIATTR_KPARAM_INFO
	.align		4
.L_20:
        /*0018*/ 	.byte	0x04, 0x17
        /*001a*/ 	.short	(.L_22 - .L_21)
.L_21:
        /*001c*/ 	.word	0x00000000
        /*0020*/ 	.short	0x0002
        /*0022*/ 	.short	0x000c
        /*0024*/ 	.byte	0x00, 0xf0, 0x11, 0x00


	//----- nvinfo : EIATTR_KPARAM_INFO
	.align		4
.L_22:
        /*0028*/ 	.byte	0x04, 0x17
        /*002a*/ 	.short	(.L_24 - .L_23)
.L_23:
        /*002c*/ 	.word	0x00000000
        /*0030*/ 	.short	0x0001
        /*0032*/ 	.short	0x0008
        /*0034*/ 	.byte	0x00, 0xf0, 0x11, 0x00


	//----- nvinfo : EIATTR_KPARAM_INFO
	.align		4
.L_24:
        /*0038*/ 	.byte	0x04, 0x17
        /*003a*/ 	.short	(.L_26 - .L_25)
.L_25:
        /*003c*/ 	.word	0x00000000
        /*0040*/ 	.short	0x0000
        /*0042*/ 	.short	0x0000
        /*0044*/ 	.byte	0x00, 0xf5, 0x21, 0x00


	//----- nvinfo : EIATTR_SPARSE_MMA_MASK
	.align		4
.L_26:
        /*0048*/ 	.byte	0x03, 0x50
        /*004a*/ 	.short	0x0000


	//----- nvinfo : EIATTR_MAXREG_COUNT
	.align		4
        /*004c*/ 	.byte	0x03, 0x1b
        /*004e*/ 	.short	0x00ff


	//----- nvinfo : EIATTR_MERCURY_ISA_VERSION
	.align		4
        /*0050*/ 	.byte	0x03, 0x5f
        /*0052*/ 	.short	0x0101


	//----- nvinfo : EIATTR_VRC_CTA_INIT_COUNT
	.align		4
        /*0054*/ 	.byte	0x02, 0x4a
	.zero		1
	.zero		1


	//----- nvinfo : EIATTR_EXIT_INSTR_OFFSETS
	.align		4
        /*0058*/ 	.byte	0x04, 0x1c
        /*005a*/ 	.short	(.L_28 - .L_27)


	//   ....[0]....
.L_27:
        /*005c*/ 	.word	0x000016d0


	//----- nvinfo : EIATTR_CRS_STACK_SIZE
	.align		4
.L_28:
        /*0060*/ 	.byte	0x04, 0x1e
        /*0062*/ 	.short	(.L_30 - .L_29)
.L_29:
        /*0064*/ 	.word	0x00000000


	//----- nvinfo : EIATTR_CBANK_PARAM_SIZE
	.align		4
.L_30:
        /*0068*/ 	.byte	0x03, 0x19
        /*006a*/ 	.short	0x0014


	//----- nvinfo : EIATTR_PARAM_CBANK
	.align		4
        /*006c*/ 	.byte	0x04, 0x0a
        /*006e*/ 	.short	(.L_32 - .L_31)
	.align		4
.L_31:
        /*0070*/ 	.word	index@(.nv.constant0._Z10cudaRenderPjiif)
        /*0074*/ 	.short	0x0380
        /*0076*/ 	.short	0x0014


	//----- nvinfo : EIATTR_SW_WAR
	.align		4
.L_32:
        /*0078*/ 	.byte	0x04, 0x36
        /*007a*/ 	.short	(.L_34 - .L_33)
.L_33:
        /*007c*/ 	.word	0x00000008
.L_34:


//--------------------- .nv.info._Z6kernelv       --------------------------
	.section	.nv.info._Z6kernelv,"",@"SHT_CUDA_INFO"
	.sectionflags	@""
	.align	4


	//----- nvinfo : EIATTR_CUDA_API_VERSION
	.align		4
        /*0000*/ 	.byte	0x04, 0x37
        /*0002*/ 	.short	(.L_36 - .L_35)
.L_35:
        /*0004*/ 	.word	0x00000082


	//----- nvinfo : EIATTR_SPARSE_MMA_MASK
	.align		4
.L_36:
        /*0008*/ 	.byte	0x03, 0x50
        /*000a*/ 	.short	0x0000


	//----- nvinfo : EIATTR_MAXREG_COUNT
	.align		4
        /*000c*/ 	.byte	0x03, 0x1b
        /*000e*/ 	.short	0x00ff


	//----- nvinfo : EIATTR_MERCURY_ISA_VERSION
	.align		4
        /*0010*/ 	.byte	0x03, 0x5f
        /*0012*/ 	.short	0x0101


	//----- nvinfo : EIATTR_VRC_CTA_INIT_COUNT
	.align		4
        /*0014*/ 	.byte	0x02, 0x4a
	.zero		1
	.zero		1


	//----- nvinfo : EIATTR_EXIT_INSTR_OFFSETS
	.align		4
        /*0018*/ 	.byte	0x04, 0x1c
        /*001a*/ 	.short	(.L_38 - .L_37)


	//   ....[0]....
.L_37:
        /*001c*/ 	.word	0x00000010


	//----- nvinfo : EIATTR_SW_WAR
	.align		4
.L_38:
        /*0020*/ 	.byte	0x04, 0x36
        /*0022*/ 	.short	(.L_40 - .L_39)
.L_39:
        /*0024*/ 	.word	0x00000008
.L_40:


//--------------------- .nv.callgraph             --------------------------
	.section	.nv.callgraph,"",@"SHT_CUDA_CALLGRAPH"
	.align	4
	.sectionentsize	8
	.align		4
        /*0000*/ 	.word	0x00000000
	.align		4
        /*0004*/ 	.word	0xffffffff
	.align		4
        /*0008*/ 	.word	0x00000000
	.align		4
        /*000c*/ 	.word	0xfffffffe
	.align		4
        /*0010*/ 	.word	0x00000000
	.align		4
        /*0014*/ 	.word	0xfffffffd
	.align		4
        /*0018*/ 	.word	0x00000000
	.align		4
        /*001c*/ 	.word	0xfffffffc


//--------------------- .nv.constant4             --------------------------
	.section	.nv.constant4,"a",@progbits
	.align	8
	.align		8
.nv.constant4:
        /*0000*/ 	.dword	__cudart_i2opi_f


//--------------------- .text._Z10cudaRenderPjiif --------------------------
	.section	.text._Z10cudaRenderPjiif,"ax",@progbits
	.align	128
        .global         _Z10cudaRenderPjiif
        .type           _Z10cudaRenderPjiif,@function
        .size           _Z10cudaRenderPjiif,(.L_x_29 - _Z10cudaRenderPjiif)
        .other          _Z10cudaRenderPjiif,@"STO_CUDA_ENTRY STV_DEFAULT"
_Z10cudaRenderPjiif:
.text._Z10cudaRenderPjiif:
[----:B------:R-:W-:Y:S01]  /*0000*/  LDC R1, c[0x0][0x37c] ;  /* 0x0000df00ff017b82 */ /* 0x000fe20000000800 */
[----:B------:R-:W0:Y:S01]  /*0010*/  LDCU.64 UR6, c[0x0][0x388] ;  /* 0x00007100ff0677ac */ /* 0x000e220008000a00 */
[----:B------:R-:W1:Y:S01]  /*0020*/  S2R R10, SR_TID.X ;  /* 0x00000000000a7919 */ /* 0x000e620000002100 */
[----:B------:R-:W1:Y:S01]  /*0030*/  LDCU UR4, c[0x0][0x360] ;  /* 0x00006c00ff0477ac */ /* 0x000e620008000800 */
[----:B------:R-:W1:Y:S01]  /*0040*/  S2R R13, SR_CTAID.X ;  /* 0x00000000000d7919 */ /* 0x000e620000002500 */
[----:B------:R-:W2:Y:S01]  /*0050*/  LDCU UR5, c[0x0][0x364] ;  /* 0x00006c80ff0577ac */ /* 0x000ea20008000800 */
[----:B------:R-:W2:Y:S01]  /*0060*/  S2R R11, SR_TID.Y ;  /* 0x00000000000b7919 */ /* 0x000ea20000002200 */
[----:B------:R-:W2:Y:S01]  /*0070*/  S2R R12, SR_CTAID.Y ;  /* 0x00000000000c7919 */ /* 0x000ea20000002600 */
[----:B0-----:R-:W0:Y:S01]  /*0080*/  I2F.F64 R2, UR6 ;  /* 0x0000000600027d12 */ /* 0x001e220008201c00 */
[----:B------:R-:W-:-:S07]  /*0090*/  I2FP.F32.S32 R0, UR6 ;  /* 0x0000000600007c45 */ /* 0x000fce0008201400 */
[----:B------:R-:W3:Y:S01]  /*00a0*/  I2F.F64 R4, UR7 ;  /* 0x0000000700047d12 */ /* 0x000ee20008201c00 */
[----:B0-----:R-:W-:Y:S01]  /*00b0*/  DMUL R6, R2, 0.5 ;  /* 0x3fe0000002067828 */ /* 0x001fe20000000000 */
[----:B------:R-:W-:-:S05]  /*00c0*/  VIADD R2, R0, 0x1800000 ;  /* 0x0180000000027836 */ /* 0x000fca0000000000 */
[----:B------:R-:W-:Y:S01]  /*00d0*/  LOP3.LUT R2, R2, 0x7f800000, RZ, 0xc0, !PT ;  /* 0x7f80000002027812 */ /* 0x000fe200078ec0ff */
[----:B---3--:R-:W-:-:S03]  /*00e0*/  DMUL R8, R4, 0.5 ;  /* 0x3fe0000004087828 */ /* 0x008fc60000000000 */
[----:B------:R-:W0:Y:S01]  /*00f0*/  F2F.F32.F64 R6, R6 ;  /* 0x0000000600067310 */ /* 0x000e220000301000 */
[----:B------:R-:W-:Y:S01]  /*0100*/  ISETP.GT.U32.AND P0, PT, R2, 0x1ffffff, PT ;  /* 0x01ffffff0200780c */ /* 0x000fe20003f04070 */
[----:B-1----:R-:W-:Y:S02]  /*0110*/  IMAD R4, R13, UR4, R10 ;  /* 0x000000040d047c24 */ /* 0x002fe4000f8e020a */
[----:B--2---:R-:W-:-:S03]  /*0120*/  IMAD R3, R12, UR5, R11 ;  /* 0x000000050c037c24 */ /* 0x004fc6000f8e020b */
[----:B------:R-:W-:Y:S01]  /*0130*/  I2FP.F32.S32 R5, R4 ;  /* 0x0000000400057245 */ /* 0x000fe20000201400 */
[----:B------:R-:W1:Y:S01]  /*0140*/  F2F.F32.F64 R8, R8 ;  /* 0x0000000800087310 */ /* 0x000e620000301000 */
[----:B------:R-:W-:-:S03]  /*0150*/  I2FP.F32.U32 R11, R3 ;  /* 0x00000003000b7245 */ /* 0x000fc60000201000 */
[----:B0-----:R-:W-:Y:S02]  /*0160*/  FADD R5, -R6, R5 ;  /* 0x0000000506057221 */ /* 0x001fe40000000100 */
[----:B-1----:R-:W-:Y:S01]  /*0170*/  FADD R7, -R8, R11 ;  /* 0x0000000b08077221 */ /* 0x002fe20000000100 */
[----:B------:R-:W-:Y:S06]  /*0180*/  @P0 BRA `(.L_x_0) ;  /* 0x0000000000100947 */ /* 0x000fec0003800000 */
[----:B------:R-:W-:-:S07]  /*0190*/  MOV R8, 0x1b0 ;  /* 0x000001b000087802 */ /* 0x000fce0000000f00 */
[----:B------:R-:W-:Y:S05]  /*01a0*/  CALL.REL.NOINC `($__internal_0_$__cuda_sm20_rcp_rn_f32_slowpath) ;  /* 0x00000014004c7944 */ /* 0x000fea0003c00000 */
[----:B------:R-:W-:Y:S01]  /*01b0*/  IMAD.MOV.U32 R6, RZ, RZ, R2 ;  /* 0x000000ffff067224 */ /* 0x000fe200078e0002 */
[----:B------:R-:W-:Y:S06]  /*01c0*/  BRA `(.L_x_1) ;  /* 0x0000000000107947 */ /* 0x000fec0003800000 */
.L_x_0:
[----:B------:R-:W0:Y:S02]  /*01d0*/  MUFU.RCP R9, R0 ;  /* 0x0000000000097308 */ /* 0x000e240000001000 */
[----:B0-----:R-:W-:-:S04]  /*01e0*/  FFMA R2, R0, R9, -1 ;  /* 0xbf80000000027423 */ /* 0x001fc80000000009 */
[----:B------:R-:W-:-:S04]  /*01f0*/  FADD.FTZ R2, -R2, -RZ ;  /* 0x800000ff02027221 */ /* 0x000fc80000010100 */
[----:B------:R-:W-:-:S07]  /*0200*/  FFMA R6, R9, R2, R9 ;  /* 0x0000000209067223 */ /* 0x000fce0000000009 */
.L_x_1:
[----:B------:R-:W0:Y:S02]  /*0210*/  LDCU UR4, c[0x0][0x38c] ;  /* 0x00007180ff0477ac */ /* 0x000e240008000800 */
[----:B0-----:R-:W-:-:S05]  /*0220*/  I2FP.F32.S32 R0, UR4 ;  /* 0x0000000400007c45 */ /* 0x001fca0008201400 */
[----:B------:R-:W-:-:S05]  /*0230*/  VIADD R2, R0, 0x1800000 ;  /* 0x0180000000027836 */ /* 0x000fca0000000000 */
[----:B------:R-:W-:-:S04]  /*0240*/  LOP3.LUT R2, R2, 0x7f800000, RZ, 0xc0, !PT ;  /* 0x7f80000002027812 */ /* 0x000fc800078ec0ff */
[----:B------:R-:W-:-:S13]  /*0250*/  ISETP.GT.U32.AND P0, PT, R2, 0x1ffffff, PT ;  /* 0x01ffffff0200780c */ /* 0x000fda0003f04070 */
[----:B------:R-:W-:Y:S05]  /*0260*/  @P0 BRA `(.L_x_2) ;  /* 0x00000000000c0947 */ /* 0x000fea0003800000 */
[----:B------:R-:W-:-:S07]  /*0270*/  MOV R8, 0x290 ;  /* 0x0000029000087802 */ /* 0x000fce0000000f00 */
[----:B------:R-:W-:Y:S05]  /*0280*/  CALL.REL.NOINC `($__internal_0_$__cuda_sm20_rcp_rn_f32_slowpath) ;  /* 0x0000001400147944 */ /* 0x000fea0003c00000 */
[----:B------:R-:W-:Y:S05]  /*0290*/  BRA `(.L_x_3) ;  /* 0x0000000000107947 */ /* 0x000fea0003800000 */
.L_x_2:
[----:B------:R-:W0:Y:S02]  /*02a0*/  MUFU.RCP R9, R0 ;  /* 0x0000000000097308 */ /* 0x000e240000001000 */
[----:B0-----:R-:W-:-:S04]  /*02b0*/  FFMA R2, R0, R9, -1 ;  /* 0xbf80000000027423 */ /* 0x001fc80000000009 */
[----:B------:R-:W-:-:S04]  /*02c0*/  FADD.FTZ R2, -R2, -RZ ;  /* 0x800000ff02027221 */ /* 0x000fc80000010100 */
[----:B------:R-:W-:-:S07]  /*02d0*/  FFMA R2, R9, R2, R9 ;  /* 0x0000000209027223 */ /* 0x000fce0000000009 */
.L_x_3:
[----:B------:R-:W-:Y:S01]  /*02e0*/  FMUL R7, R7, R2 ;  /* 0x0000000207077220 */ /* 0x000fe20000400000 */
[----:B------:R-:W-:Y:S01]  /*02f0*/  FMUL R5, R5, R6 ;  /* 0x0000000605057220 */ /* 0x000fe20000400000 */
[----:B------:R-:W-:Y:S02]  /*0300*/  BSSY.RECONVERGENT B0, `(.L_x_4) ;  /* 0x0000010000007945 */ /* 0x000fe40003800200 */
[----:B------:R-:W-:-:S04]  /*0310*/  FMUL R0, R7, R7 ;  /* 0x0000000707007220 */ /* 0x000fc80000400000 */
[----:B------:R-:W-:-:S04]  /*0320*/  FFMA R0, R5, R5, R0 ;  /* 0x0000000505007223 */ /* 0x000fc80000000000 */
[----:B------:R-:W-:-:S04]  /*0330*/  FADD R9, R0, 4 ;  /* 0x4080000000097421 */ /* 0x000fc80000000000 */
[----:B------:R-:W-:Y:S01]  /*0340*/  VIADD R0, R9, 0xf3000000 ;  /* 0xf300000009007836 */ /* 0x000fe20000000000 */
[----:B------:R0:W1:Y:S04]  /*0350*/  MUFU.RSQ R2, R9 ;  /* 0x0000000900027308 */ /* 0x0000680000001400 */
[----:B------:R-:W-:-:S13]  /*0360*/  ISETP.GT.U32.AND P0, PT, R0, 0x727fffff, PT ;  /* 0x727fffff0000780c */ /* 0x000fda0003f04070 */
[----:B01----:R-:W-:Y:S05]  /*0370*/  @!P0 BRA `(.L_x_5) ;  /* 0x0000000000108947 */ /* 0x003fea0003800000 */
[----:B------:R-:W-:Y:S02]  /*0380*/  MOV R0, R9 ;  /* 0x0000000900007202 */ /* 0x000fe40000000f00 */
[----:B------:R-:W-:-:S07]  /*0390*/  MOV R10, 0x3b0 ;  /* 0x000003b0000a7802 */ /* 0x000fce0000000f00 */
[----:B------:R-:W-:Y:S05]  /*03a0*/  CALL.REL.NOINC `($__internal_1_$__cuda_sm20_sqrt_rn_f32_slowpath) ;  /* 0x0000001400a07944 */ /* 0x000fea0003c00000 */
[----:B------:R-:W-:Y:S05]  /*03b0*/  BRA `(.L_x_6) ;  /* 0x0000000000107947 */ /* 0x000fea0003800000 */
.L_x_5:
[----:B------:R-:W-:Y:S01]  /*03c0*/  FMUL.FTZ R0, R9, R2 ;  /* 0x0000000209007220 */ /* 0x000fe20000410000 */
[----:B------:R-:W-:-:S03]  /*03d0*/  FMUL.FTZ R2, R2, 0.5 ;  /* 0x3f00000002027820 */ /* 0x000fc60000410000 */
[----:B------:R-:W-:-:S04]  /*03e0*/  FFMA R9, -R0, R0, R9 ;  /* 0x0000000000097223 */ /* 0x000fc80000000109 */
[----:B------:R-:W-:-:S07]  /*03f0*/  FFMA R0, R9, R2, R0 ;  /* 0x0000000209007223 */ /* 0x000fce0000000000 */
.L_x_6:
[----:B------:R-:W-:Y:S05]  /*0400*/  BSYNC.RECONVERGENT B0 ;  /* 0x0000000000007941 */ /* 0x000fea0003800200 */
.L_x_4:
[----:B------:R-:W-:Y:S01]  /*0410*/  VIADD R2, R0, 0x1800000 ;  /* 0x0180000000027836 */ /* 0x000fe20000000000 */
[----:B------:R-:W-:Y:S04]  /*0420*/  BSSY.RECONVERGENT B0, `(.L_x_7) ;  /* 0x000000c000007945 */ /* 0x000fe80003800200 */
[----:B------:R-:W-:-:S04]  /*0430*/  LOP3.LUT R2, R2, 0x7f800000, RZ, 0xc0, !PT ;  /* 0x7f80000002027812 */ /* 0x000fc800078ec0ff */
[----:B------:R-:W-:-:S13]  /*0440*/  ISETP.GT.U32.AND P0, PT, R2, 0x1ffffff, PT ;  /* 0x01ffffff0200780c */ /* 0x000fda0003f04070 */
[----:B------:R-:W-:Y:S05]  /*0450*/  @P0 BRA `(.L_x_8) ;  /* 0x0000000000100947 */ /* 0x000fea0003800000 */
[----:B------:R-:W-:-:S07]  /*0460*/  MOV R8, 0x480 ;  /* 0x0000048000087802 */ /* 0x000fce0000000f00 */
[----:B------:R-:W-:Y:S05]  /*0470*/  CALL.REL.NOINC `($__internal_0_$__cuda_sm20_rcp_rn_f32_slowpath) ;  /* 0x0000001000987944 */ /* 0x000fea0003c00000 */
[----:B------:R-:W-:Y:S01]  /*0480*/  IMAD.MOV.U32 R6, RZ, RZ, R2 ;  /* 0x000000ffff067224 */ /* 0x000fe200078e0002 */
[----:B------:R-:W-:Y:S06]  /*0490*/  BRA `(.L_x_9) ;  /* 0x0000000000107947 */ /* 0x000fec0003800000 */
.L_x_8:
[----:B------:R-:W0:Y:S02]  /*04a0*/  MUFU.RCP R9, R0 ;  /* 0x0000000000097308 */ /* 0x000e240000001000 */
[----:B0-----:R-:W-:-:S04]  /*04b0*/  FFMA R2, R9, R0, -1 ;  /* 0xbf80000009027423 */ /* 0x001fc80000000000 */
[----:B------:R-:W-:-:S04]  /*04c0*/  FADD.FTZ R2, -R2, -RZ ;  /* 0x800000ff02027221 */ /* 0x000fc80000010100 */
[----:B------:R-:W-:-:S07]  /*04d0*/  FFMA R6, R9, R2, R9 ;  /* 0x0000000209067223 */ /* 0x000fce0000000009 */
.L_x_9:
[----:B------:R-:W-:Y:S05]  /*04e0*/  BSYNC.RECONVERGENT B0 ;  /* 0x0000000000007941 */ /* 0x000fea0003800200 */
.L_x_7:
[----:B------:R-:W0:Y:S01]  /*04f0*/  LDC R12, c[0x0][0x390] ;  /* 0x0000e400ff0c7b82 */ /* 0x000e220000000800 */
[----:B------:R-:W1:Y:S01]  /*0500*/  LDCU.64 UR6, c[0x0][0x358] ;  /* 0x00006b00ff0677ac */ /* 0x000e620008000a00 */
[----:B------:R-:W-:Y:S01]  /*0510*/  FMUL R5, R5, R6 ;  /* 0x0000000605057220 */ /* 0x000fe20000400000 */
[C---:B0-----:R-:W-:Y:S01]  /*0520*/  FMUL R0, R12.reuse, 0.63661974668502807617 ;  /* 0x3f22f9830c007820 */ /* 0x041fe20000400000 */
[----:B------:R-:W-:-:S05]  /*0530*/  FSETP.GE.AND P0, PT, |R12|, 105615, PT ;  /* 0x47ce47800c00780b */ /* 0x000fca0003f06200 */
[----:B------:R-:W0:Y:S02]  /*0540*/  F2I.NTZ R0, R0 ;  /* 0x0000000000007305 */ /* 0x000e240000203100 */
[----:B0-----:R-:W-:Y:S01]  /*0550*/  I2FP.F32.S32 R13, R0 ;  /* 0x00000000000d7245 */ /* 0x001fe20000201400 */
[----:B------:R-:W-:-:S04]  /*0560*/  IMAD.MOV.U32 R14, RZ, RZ, R0 ;  /* 0x000000ffff0e7224 */ /* 0x000fc800078e0000 */
[----:B------:R-:W-:-:S04]  /*0570*/  FFMA R2, R13, -1.5707962512969970703, R12 ;  /* 0xbfc90fda0d027823 */ /* 0x000fc8000000000c */
[----:B------:R-:W-:-:S04]  /*0580*/  FFMA R2, R13, -7.5497894158615963534e-08, R2 ;  /* 0xb3a221680d027823 */ /* 0x000fc80000000002 */
[----:B------:R-:W-:Y:S01]  /*0590*/  FFMA R13, R13, -5.3903029534742383927e-15, R2 ;  /* 0xa7c234c50d0d7823 */ /* 0x000fe20000000002 */
[----:B------:R-:W-:Y:S01]  /*05a0*/  FMUL R2, R7, R6 ;  /* 0x0000000607027220 */ /* 0x000fe20000400000 */
[----:B------:R-:W-:-:S03]  /*05b0*/  P2R R7, PR, RZ, 0x1 ;  /* 0x00000001ff077803 */ /* 0x000fc60000000000 */
[----:B------:R-:W-:Y:S01]  /*05c0*/  MOV R8, R13 ;  /* 0x0000000d00087202 */ /* 0x000fe20000000f00 */
[----:B-1----:R-:W-:Y:S06]  /*05d0*/  @!P0 BRA `(.L_x_10) ;  /* 0x0000000400748947 */ /* 0x002fec0003800000 */
[----:B------:R-:W-:-:S13]  /*05e0*/  FSETP.NEU.AND P0, PT, |R12|, +INF , PT ;  /* 0x7f8000000c00780b */ /* 0x000fda0003f0d200 */
[----:B------:R-:W-:Y:S01]  /*05f0*/  @!P0 FMUL R8, RZ, R12 ;  /* 0x0000000cff088220 */ /* 0x000fe20000400000 */
[----:B------:R-:W-:Y:S01]  /*0600*/  @!P0 IMAD.MOV.U32 R0, RZ, RZ, RZ ;  /* 0x000000ffff008224 */ /* 0x000fe200078e00ff */
[----:B------:R-:W-:Y:S06]  /*0610*/  @!P0 BRA `(.L_x_10) ;  /* 0x0000000400648947 */ /* 0x000fec0003800000 */
[----:B------:R-:W-:Y:S01]  /*0620*/  IMAD.SHL.U32 R0, R12, 0x100, RZ ;  /* 0x000001000c007824 */ /* 0x000fe200078e00ff */
[----:B------:R-:W-:Y:S01]  /*0630*/  CS2R R20, SRZ ;  /* 0x0000000000147805 */ /* 0x000fe2000001ff00 */
[----:B------:R-:W-:Y:S01]  /*0640*/  IMAD.MOV.U32 R23, RZ, RZ, RZ ;  /* 0x000000ffff177224 */ /* 0x000fe200078e00ff */
[----:B------:R-:W0:Y:S02]  /*0650*/  LDCU.64 UR8, c[0x4][URZ] ;  /* 0x01000000ff0877ac */ /* 0x000e240008000a00 */
[----:B------:R-:W-:Y:S01]  /*0660*/  LOP3.LUT R0, R0, 0x80000000, RZ, 0xfc, !PT ;  /* 0x8000000000007812 */ /* 0x000fe200078efcff */
[----:B------:R-:W-:-:S06]  /*0670*/  UMOV UR4, URZ ;  /* 0x000000ff00047c82 */ /* 0x000fcc0008000000 */
.L_x_11:
[----:B0-----:R-:W-:Y:S01]  /*0680*/  IMAD.U32 R9, RZ, RZ, UR9 ;  /* 0x00000009ff097e24 */ /* 0x001fe2000f8e00ff */
[----:B------:R-:W-:-:S05]  /*0690*/  MOV R8, UR8 ;  /* 0x0000000800087c02 */ /* 0x000fca0008000f00 */
[----:B------:R-:W2:Y:S01]  /*06a0*/  LDG.E.CONSTANT R9, desc[UR6][R8.64] ;  /* 0x0000000608097981 */ /* 0x000ea2000c1e9900 */
[----:B------:R-:W-:Y:S01]  /*06b0*/  UIADD3 UR4, UPT, UPT, UR4, 0x1, URZ ;  /* 0x0000000104047890 */ /* 0x000fe2000fffe0ff */
[C---:B------:R-:W-:Y:S01]  /*06c0*/  ISETP.EQ.AND P0, PT, R20.reuse, RZ, PT ;  /* 0x000000ff1400720c */ /* 0x040fe20003f02270 */
[----:B------:R-:W-:Y:S01]  /*06d0*/  UIADD3 UR8, UP1, UPT, UR8, 0x4, URZ ;  /* 0x0000000408087890 */ /* 0x000fe2000ff3e0ff */
[C---:B------:R-:W-:Y:S01]  /*06e0*/  ISETP.EQ.AND P1, PT, R20.reuse, 0x4, PT ;  /* 0x000000041400780c */ /* 0x040fe20003f22270 */
[----:B------:R-:W-:Y:S01]  /*06f0*/  UISETP.NE.AND UP0, UPT, UR4, 0x6, UPT ;  /* 0x000000060400788c */ /* 0x000fe2000bf05270 */
[C---:B------:R-:W-:Y:S01]  /*0700*/  ISETP.EQ.AND P3, PT, R20.reuse, 0xc, PT ;  /* 0x0000000c1400780c */ /* 0x040fe20003f62270 */
[----:B------:R-:W-:Y:S01]  /*0710*/  UIADD3.X UR9, UPT, UPT, URZ, UR9, URZ, UP1, !UPT ;  /* 0x00000009ff097290 */ /* 0x000fe20008ffe4ff */
[C---:B------:R-:W-:Y:S02]  /*0720*/  ISETP.EQ.AND P4, PT, R20.reuse, 0x10, PT ;  /* 0x000000101400780c */ /* 0x040fe40003f82270 */
[----:B------:R-:W-:Y:S01]  /*0730*/  ISETP.EQ.AND P5, PT, R20, 0x14, PT ;  /* 0x000000141400780c */ /* 0x000fe20003fa2270 */
[----:B--2---:R-:W-:-:S03]  /*0740*/  IMAD.WIDE.U32 R10, R9, R0, RZ ;  /* 0x00000000090a7225 */ /* 0x004fc600078e00ff */
[----:B------:R-:W-:-:S04]  /*0750*/  IADD3 R10, P2, PT, R10, R21, RZ ;  /* 0x000000150a0a7210 */ /* 0x000fc80007f5e0ff */
[-C--:B------:R-:W-:Y:S01]  /*0760*/  @P1 MOV R19, R10.reuse ;  /* 0x0000000a00131202 */ /* 0x080fe20000000f00 */
[----:B------:R-:W-:Y:S01]  /*0770*/  IMAD.X R21, R11, 0x1, R23, P2 ;  /* 0x000000010b157824 */ /* 0x000fe200010e0617 */
[C---:B------:R-:W-:Y:S01]  /*0780*/  ISETP.EQ.AND P2, PT, R20.reuse, 0x8, PT ;  /* 0x000000081400780c */ /* 0x040fe20003f42270 */
[--C-:B------:R-:W-:Y:S02]  /*0790*/  @P0 IMAD.MOV.U32 R7, RZ, RZ, R10.reuse ;  /* 0x000000ffff070224 */ /* 0x100fe400078e000a */
[----:B------:R-:W-:Y:S01]  /*07a0*/  @P5 MOV R15, R10 ;  /* 0x0000000a000f5202 */ /* 0x000fe20000000f00 */
[--C-:B------:R-:W-:Y:S02]  /*07b0*/  @P3 IMAD.MOV.U32 R17, RZ, RZ, R10.reuse ;  /* 0x000000ffff113224 */ /* 0x100fe400078e000a */
[----:B------:R-:W-:Y:S02]  /*07c0*/  @P4 IMAD.MOV.U32 R16, RZ, RZ, R10 ;  /* 0x000000ffff104224 */ /* 0x000fe400078e000a */
[----:B------:R-:W-:-:S05]  /*07d0*/  VIADD R20, R20, 0x4 ;  /* 0x0000000414147836 */ /* 0x000fca0000000000 */
[----:B------:R-:W-:Y:S01]  /*07e0*/  @P2 IMAD.MOV.U32 R18, RZ, RZ, R10 ;  /* 0x000000ffff122224 */ /* 0x000fe200078e000a */
[----:B------:R-:W-:Y:S06]  /*07f0*/  BRA.U UP0, `(.L_x_11) ;  /* 0xfffffffd00a07547 */ /* 0x000fec000b83ffff */
[----:B------:R-:W-:-:S04]  /*0800*/  SHF.R.U32.HI R8, RZ, 0x17, R12 ;  /* 0x00000017ff087819 */ /* 0x000fc8000001160c */
[C---:B------:R-:W-:Y:S02]  /*0810*/  LOP3.LUT R0, R8.reuse, 0xe0, RZ, 0xc0, !PT ;  /* 0x000000e008007812 */ /* 0x040fe400078ec0ff */
[----:B------:R-:W-:-:S03]  /*0820*/  LOP3.LUT P6, RZ, R8, 0x1f, RZ, 0xc0, !PT ;  /* 0x0000001f08ff7812 */ /* 0x000fc600078cc0ff */
[----:B------:R-:W-:-:S05]  /*0830*/  VIADD R0, R0, 0xffffff80 ;  /* 0xffffff8000007836 */ /* 0x000fca0000000000 */
[----:B------:R-:W-:-:S05]  /*0840*/  SHF.R.U32.HI R0, RZ, 0x5, R0 ;  /* 0x00000005ff007819 */ /* 0x000fca0000011600 */
[----:B------:R-:W-:-:S05]  /*0850*/  IMAD.U32 R20, R0, -0x4, RZ ;  /* 0xfffffffc00147824 */ /* 0x000fca00078e00ff */
[C---:B------:R-:W-:Y:S02]  /*0860*/  ISETP.EQ.AND P3, PT, R20.reuse, -0x18, PT ;  /* 0xffffffe81400780c */ /* 0x040fe40003f62270 */
[C---:B------:R-:W-:Y:S02]  /*0870*/  ISETP.EQ.AND P4, PT, R20.reuse, -0x14, PT ;  /* 0xffffffec1400780c */ /* 0x040fe40003f82270 */
[C---:B------:R-:W-:Y:S02]  /*0880*/  ISETP.EQ.AND P0, PT, R20.reuse, -0x10, PT ;  /* 0xfffffff01400780c */ /* 0x040fe40003f02270 */
[C---:B------:R-:W-:Y:S02]  /*0890*/  ISETP.EQ.AND P1, PT, R20.reuse, -0xc, PT ;  /* 0xfffffff41400780c */ /* 0x040fe40003f22270 */
[C---:B------:R-:W-:Y:S02]  /*08a0*/  ISETP.EQ.AND P2, PT, R20.reuse, -0x8, PT ;  /* 0xfffffff81400780c */ /* 0x040fe40003f42270 */
[----:B------:R-:W-:-:S03]  /*08b0*/  ISETP.EQ.AND P5, PT, R20, 0x4, PT ;  /* 0x000000041400780c */ /* 0x000fc60003fa2270 */
[----:B------:R-:W-:Y:S02]  /*08c0*/  @P3 MOV R0, R7 ;  /* 0x0000000700003202 */ /* 0x000fe40000000f00 */
[----:B------:R-:W-:Y:S01]  /*08d0*/  @P4 IMAD.MOV.U32 R9, RZ, RZ, R7 ;  /* 0x000000ffff094224 */ /* 0x000fe200078e0007 */
[C---:B------:R-:W-:Y:S01]  /*08e0*/  ISETP.EQ.AND P3, PT, R20.reuse, -0x4, PT ;  /* 0xfffffffc1400780c */ /* 0x040fe20003f62270 */
[--C-:B------:R-:W-:Y:S01]  /*08f0*/  @P4 IMAD.MOV.U32 R0, RZ, RZ, R19.reuse ;  /* 0x000000ffff004224 */ /* 0x100fe200078e0013 */
[----:B------:R-:W-:Y:S01]  /*0900*/  ISETP.EQ.AND P4, PT, R20, RZ, PT ;  /* 0x000000ff1400720c */ /* 0x000fe20003f82270 */
[----:B------:R-:W-:Y:S01]  /*0910*/  @P0 IMAD.MOV.U32 R9, RZ, RZ, R19 ;  /* 0x000000ffff090224 */ /* 0x000fe200078e0013 */
[----:B------:R-:W-:Y:S01]  /*0920*/  @P0 MOV R0, R18 ;  /* 0x0000001200000202 */ /* 0x000fe20000000f00 */
[----:B------:R-:W-:Y:S02]  /*0930*/  @P1 IMAD.MOV.U32 R9, RZ, RZ, R18 ;  /* 0x000000ffff091224 */ /* 0x000fe400078e0012 */
[----:B------:R-:W-:-:S02]  /*0940*/  @P2 IMAD.MOV.U32 R9, RZ, RZ, R17 ;  /* 0x000000ffff092224 */ /* 0x000fc400078e0011 */
[----:B------:R-:W-:Y:S01]  /*0950*/  @P1 IMAD.MOV.U32 R0, RZ, RZ, R17 ;  /* 0x000000ffff001224 */ /* 0x000fe200078e0011 */
[----:B------:R-:W-:-:S03]  /*0960*/  @P2 MOV R0, R16 ;  /* 0x0000001000002202 */ /* 0x000fc60000000f00 */
[----:B------:R-:W-:Y:S02]  /*0970*/  @P3 IMAD.MOV.U32 R9, RZ, RZ, R16 ;  /* 0x000000ffff093224 */ /* 0x000fe400078e0010 */
[----:B------:R-:W-:Y:S02]  /*0980*/  @P4 IMAD.MOV.U32 R9, RZ, RZ, R15 ;  /* 0x000000ffff094224 */ /* 0x000fe400078e000f */
[----:B------:R-:W-:Y:S02]  /*0990*/  @P5 IMAD.MOV.U32 R9, RZ, RZ, R21 ;  /* 0x000000ffff095224 */ /* 0x000fe400078e0015 */
[----:B------:R-:W-:Y:S01]  /*09a0*/  @P3 IMAD.MOV.U32 R0, RZ, RZ, R15 ;  /* 0x000000ffff003224 */ /* 0x000fe200078e000f */
[----:B------:R-:W-:Y:S01]  /*09b0*/  @P4 MOV R0, R21 ;  /* 0x0000001500004202 */ /* 0x000fe20000000f00 */
[----:B------:R-:W-:Y:S01]  /*09c0*/  IMAD.MOV.U32 R10, RZ, RZ, R9 ;  /* 0x000000ffff0a7224 */ /* 0x000fe200078e0009 */
[----:B------:R-:W-:Y:S06]  /*09d0*/  @!P6 BRA `(.L_x_12) ;  /* 0x00000000002ce947 */ /* 0x000fec0003800000 */
[----:B------:R-:W-:Y:S01]  /*09e0*/  @P0 IMAD.MOV.U32 R11, RZ, RZ, R7 ;  /* 0x000000ffff0b0224 */ /* 0x000fe200078e0007 */
[----:B------:R-:W-:Y:S02]  /*09f0*/  ISETP.EQ.AND P0, PT, R20, 0x8, PT ;  /* 0x000000081400780c */ /* 0x000fe40003f02270 */
[----:B------:R-:W-:Y:S01]  /*0a00*/  @P1 MOV R11, R19 ;  /* 0x00000013000b1202 */ /* 0x000fe20000000f00 */
[----:B------:R-:W-:Y:S01]  /*0a10*/  @P2 IMAD.MOV.U32 R11, RZ, RZ, R18 ;  /* 0x000000ffff0b2224 */ /* 0x000fe200078e0012 */
[----:B------:R-:W-:Y:S01]  /*0a20*/  LOP3.LUT R9, R8, 0x1f, RZ, 0xc0, !PT ;  /* 0x0000001f08097812 */ /* 0x000fe200078ec0ff */
[----:B------:R-:W-:Y:S02]  /*0a30*/  @P3 IMAD.MOV.U32 R11, RZ, RZ, R17 ;  /* 0x000000ffff0b3224 */ /* 0x000fe400078e0011 */
[----:B------:R-:W-:Y:S01]  /*0a40*/  @P4 IMAD.MOV.U32 R11, RZ, RZ, R16 ;  /* 0x000000ffff0b4224 */ /* 0x000fe200078e0010 */
[----:B------:R-:W-:Y:S02]  /*0a50*/  @P5 MOV R11, R15 ;  /* 0x0000000f000b5202 */ /* 0x000fe40000000f00 */
[----:B------:R-:W-:-:S03]  /*0a60*/  SHF.L.W.U32.HI R0, R10, R9, R0 ;  /* 0x000000090a007219 */ /* 0x000fc60000010e00 */
[----:B------:R-:W-:-:S05]  /*0a70*/  @P0 IMAD.MOV.U32 R11, RZ, RZ, R21 ;  /* 0x000000ffff0b0224 */ /* 0x000fca00078e0015 */
[----:B------:R-:W-:-:S07]  /*0a80*/  SHF.L.W.U32.HI R10, R11, R9, R10 ;  /* 0x000000090b0a7219 */ /* 0x000fce0000010e0a */
.L_x_12:
[C-C-:B------:R-:W-:Y:S01]  /*0a90*/  SHF.L.W.U32.HI R21, R10.reuse, 0x2, R0.reuse ;  /* 0x000000020a157819 */ /* 0x140fe20000010e00 */
[----:B------:R-:W-:Y:S01]  /*0aa0*/  IMAD.SHL.U32 R8, R10, 0x4, RZ ;  /* 0x000000040a087824 */ /* 0x000fe200078e00ff */
[----:B------:R-:W-:Y:S01]  /*0ab0*/  UMOV UR4, 0x54442d19 ;  /* 0x54442d1900047882 */ /* 0x000fe20000000000 */
[----:B------:R-:W-:Y:S01]  /*0ac0*/  UMOV UR5, 0x3bf921fb ;  /* 0x3bf921fb00057882 */ /* 0x000fe20000000000 */
[----:B------:R-:W-:Y:S02]  /*0ad0*/  SHF.R.S32.HI R9, RZ, 0x1f, R21 ;  /* 0x0000001fff097819 */ /* 0x000fe40000011415 */
[----:B------:R-:W-:Y:S02]  /*0ae0*/  SHF.R.U32.HI R0, RZ, 0x1e, R0 ;  /* 0x0000001eff007819 */ /* 0x000fe40000011600 */
[C---:B------:R-:W-:Y:S02]  /*0af0*/  LOP3.LUT R8, R9.reuse, R8, RZ, 0x3c, !PT ;  /* 0x0000000809087212 */ /* 0x040fe400078e3cff */
[----:B------:R-:W-:-:S02]  /*0b00*/  LOP3.LUT R9, R9, R21, RZ, 0x3c, !PT ;  /* 0x0000001509097212 */ /* 0x000fc400078e3cff */
[----:B------:R-:W-:Y:S02]  /*0b10*/  ISETP.GE.AND P0, PT, R12, RZ, PT ;  /* 0x000000ff0c00720c */ /* 0x000fe40003f06270 */
[C---:B------:R-:W-:Y:S02]  /*0b20*/  LOP3.LUT R20, R21.reuse, R12, RZ, 0x3c, !PT ;  /* 0x0000000c15147212 */ /* 0x040fe400078e3cff */
[----:B------:R-:W0:Y:S01]  /*0b30*/  I2F.F64.S64 R8, R8 ;  /* 0x0000000800087312 */ /* 0x000e220000301c00 */
[----:B------:R-:W-:Y:S02]  /*0b40*/  LEA.HI R0, R21, R0, RZ, 0x1 ;  /* 0x0000000015007211 */ /* 0x000fe400078f08ff */
[----:B------:R-:W-:-:S03]  /*0b50*/  ISETP.GE.AND P1, PT, R20, RZ, PT ;  /* 0x000000ff1400720c */ /* 0x000fc60003f26270 */
[----:B------:R-:W-:-:S05]  /*0b60*/  IMAD.MOV R20, RZ, RZ, -R0 ;  /* 0x000000ffff147224 */ /* 0x000fca00078e0a00 */
[----:B------:R-:W-:Y:S01]  /*0b70*/  @!P0 MOV R0, R20 ;  /* 0x0000001400008202 */ /* 0x000fe20000000f00 */
[----:B0-----:R-:W-:-:S10]  /*0b80*/  DMUL R10, R8, UR4 ;  /* 0x00000004080a7c28 */ /* 0x001fd40008000000 */
[----:B------:R-:W0:Y:S02]  /*0b90*/  F2F.F32.F64 R10, R10 ;  /* 0x0000000a000a7310 */ /* 0x000e240000301000 */
[----:B0-----:R-:W-:-:S07]  /*0ba0*/  FSEL R8, -R10, R10, !P1 ;  /* 0x0000000a0a087208 */ /* 0x001fce0004800100 */
.L_x_10:
[----:B------:R-:W-:Y:S02]  /*0bb0*/  IMAD.MOV.U32 R20, RZ, RZ, 0x37cbac00 ;  /* 0x37cbac00ff147424 */ /* 0x000fe400078e00ff */
[----:B------:R-:W-:Y:S01]  /*0bc0*/  FMUL R9, R8, R8 ;  /* 0x0000000808097220 */ /* 0x000fe20000400000 */
[----:B------:R-:W-:Y:S01]  /*0bd0*/  LOP3.LUT R11, R0, 0x1, RZ, 0xc0, !PT ;  /* 0x00000001000b7812 */ /* 0x000fe200078ec0ff */
[----:B------:R-:W-:Y:S01]  /*0be0*/  IMAD.MOV.U32 R22, RZ, RZ, 0x3d2aaabb ;  /* 0x3d2aaabbff167424 */ /* 0x000fe200078e00ff */
[----:B------:R-:W-:Y:S01]  /*0bf0*/  FSETP.GE.AND P2, PT, |R12|, 105615, PT ;  /* 0x47ce47800c00780b */ /* 0x000fe20003f46200 */
[----:B------:R-:W-:Y:S01]  /*0c00*/  FFMA R10, R9, R20, -0.0013887860113754868507 ;  /* 0xbab607ed090a7423 */ /* 0x000fe20000000014 */
[----:B------:R-:W-:Y:S01]  /*0c10*/  ISETP.NE.U32.AND P0, PT, R11, 0x1, PT ;  /* 0x000000010b00780c */ /* 0x000fe20003f05070 */
[----:B------:R-:W-:Y:S01]  /*0c20*/  IMAD.MOV.U32 R11, RZ, RZ, 0x3effffff ;  /* 0x3effffffff0b7424 */ /* 0x000fe200078e00ff */
[----:B------:R-:W-:Y:S02]  /*0c30*/  LOP3.LUT P1, RZ, R0, 0x2, RZ, 0xc0, !PT ;  /* 0x0000000200ff7812 */ /* 0x000fe4000782c0ff */
[----:B------:R-:W-:-:S02]  /*0c40*/  FSEL R10, R10, -0.00019574658654164522886, !P0 ;  /* 0xb94d41530a0a7808 */ /* 0x000fc40004000000 */
[----:B------:R-:W-:Y:S02]  /*0c50*/  FSEL R22, R22, 0.0083327032625675201416, !P0 ;  /* 0x3c0885e416167808 */ /* 0x000fe40004000000 */
[----:B------:R-:W-:Y:S02]  /*0c60*/  FSEL R0, R8, 1, P0 ;  /* 0x3f80000008007808 */ /* 0x000fe40000000000 */
[----:B------:R-:W-:Y:S01]  /*0c70*/  FSEL R11, -R11, -0.16666662693023681641, !P0 ;  /* 0xbe2aaaa80b0b7808 */ /* 0x000fe20004000100 */
[C---:B------:R-:W-:Y:S02]  /*0c80*/  FFMA R10, R9.reuse, R10, R22 ;  /* 0x0000000a090a7223 */ /* 0x040fe40000000016 */
[C---:B------:R-:W-:Y:S02]  /*0c90*/  FFMA R21, R9.reuse, R0, RZ ;  /* 0x0000000009157223 */ /* 0x040fe400000000ff */
[----:B------:R-:W-:-:S04]  /*0ca0*/  FFMA R10, R9, R10, R11 ;  /* 0x0000000a090a7223 */ /* 0x000fc8000000000b */
[----:B------:R-:W-:-:S04]  /*0cb0*/  FFMA R21, R21, R10, R0 ;  /* 0x0000000a15157223 */ /* 0x000fc80000000000 */
[----:B------:R-:W-:Y:S01]  /*0cc0*/  @P1 FADD R21, RZ, -R21 ;  /* 0x80000015ff151221 */ /* 0x000fe20000000000 */
[----:B------:R-:W-:Y:S06]  /*0cd0*/  @!P2 BRA `(.L_x_13) ;  /* 0x000000040070a947 */ /* 0x000fec0003800000 */
[----:B------:R-:W-:-:S13]  /*0ce0*/  FSETP.NEU.AND P0, PT, |R12|, +INF , PT ;  /* 0x7f8000000c00780b */ /* 0x000fda0003f0d200 */
[----:B------:R-:W-:Y:S01]  /*0cf0*/  @!P0 FMUL R13, RZ, R12 ;  /* 0x0000000cff0d8220 */ /* 0x000fe20000400000 */
[----:B------:R-:W-:Y:S01]  /*0d00*/  @!P0 MOV R14, RZ ;  /* 0x000000ff000e8202 */ /* 0x000fe20000000f00 */
[----:B------:R-:W-:Y:S06]  /*0d10*/  @!P0 BRA `(.L_x_13) ;  /* 0x0000000400608947 */ /* 0x000fec0003800000 */
[----:B------:R-:W-:Y:S02]  /*0d20*/  IMAD.SHL.U32 R0, R12, 0x100, RZ ;  /* 0x000001000c007824 */ /* 0x000fe400078e00ff */
[----:B------:R-:W-:Y:S02]  /*0d30*/  HFMA2 R14, -RZ, RZ, 0, 0 ;  /* 0x00000000ff0e7431 */ /* 0x000fe400000001ff */
[----:B------:R-:W-:Y:S01]  /*0d40*/  IMAD.MOV.U32 R13, RZ, RZ, RZ ;  /* 0x000000ffff0d7224 */ /* 0x000fe200078e00ff */
[----:B------:R-:W0:Y:S01]  /*0d50*/  LDCU.64 UR8, c[0x4][URZ] ;  /* 0x01000000ff0877ac */ /* 0x000e220008000a00 */
[----:B------:R-:W-:Y:S01]  /*0d60*/  IMAD.MOV.U32 R23, RZ, RZ, RZ ;  /* 0x000000ffff177224 */ /* 0x000fe200078e00ff */
[----:B------:R-:W-:Y:S01]  /*0d70*/  LOP3.LUT R25, R0, 0x80000000, RZ, 0xfc, !PT ;  /* 0x8000000000197812 */ /* 0x000fe200078efcff */
[----:B------:R-:W-:-:S06]  /*0d80*/  UMOV UR4, URZ ;  /* 0x000000ff00047c82 */ /* 0x000fcc0008000000 */
.L_x_14:
[----:B0-----:R-:W-:Y:S02]  /*0d90*/  IMAD.U32 R8, RZ, RZ, UR8 ;  /* 0x00000008ff087e24 */ /* 0x001fe4000f8e00ff */
[----:B------:R-:W-:-:S05]  /*0da0*/  IMAD.U32 R9, RZ, RZ, UR9 ;  /* 0x00000009ff097e24 */ /* 0x000fca000f8e00ff */
        /* <DEDUP_REMOVED lines=9> */
[----:B------:R-:W-:-:S02]  /*0e40*/  ISETP.EQ.AND P4, PT, R14, 0x10, PT ;  /* 0x000000100e00780c */ /* 0x000fc40003f82270 */
[C---:B------:R-:W-:Y:S01]  /*0e50*/  ISETP.EQ.AND P5, PT, R14.reuse, 0x14, PT ;  /* 0x000000140e00780c */ /* 0x040fe20003fa2270 */
[----:B------:R-:W-:Y:S02]  /*0e60*/  VIADD R14, R14, 0x4 ;  /* 0x000000040e0e7836 */ /* 0x000fe40000000000 */
[----:B--2---:R-:W-:-:S03]  /*0e70*/  IMAD.WIDE.U32 R10, R8, R25, RZ ;  /* 0x00000019080a7225 */ /* 0x004fc600078e00ff */
[----:B------:R-:W-:-:S04]  /*0e80*/  IADD3 R0, P6, PT, R10, R13, RZ ;  /* 0x0000000d0a007210 */ /* 0x000fc80007fde0ff */
[-C--:B------:R-:W-:Y:S01]  /*0e90*/  @P0 MOV R7, R0.reuse ;  /* 0x0000000000070202 */ /* 0x080fe20000000f00 */
[----:B------:R-:W-:Y:S01]  /*0ea0*/  IMAD.X R13, R11, 0x1, R23, P6 ;  /* 0x000000010b0d7824 */ /* 0x000fe200030e0617 */
[----:B------:R-:W-:Y:S01]  /*0eb0*/  @P4 MOV R16, R0 ;  /* 0x0000000000104202 */ /* 0x000fe20000000f00 */
[--C-:B------:R-:W-:Y:S02]  /*0ec0*/  @P1 IMAD.MOV.U32 R19, RZ, RZ, R0.reuse ;  /* 0x000000ffff131224 */ /* 0x100fe400078e0000 */
[--C-:B------:R-:W-:Y:S02]  /*0ed0*/  @P2 IMAD.MOV.U32 R18, RZ, RZ, R0.reuse ;  /* 0x000000ffff122224 */ /* 0x100fe400078e0000 */
[--C-:B------:R-:W-:Y:S02]  /*0ee0*/  @P3 IMAD.MOV.U32 R17, RZ, RZ, R0.reuse ;  /* 0x000000ffff113224 */ /* 0x100fe400078e0000 */
[----:B------:R-:W-:Y:S01]  /*0ef0*/  @P5 IMAD.MOV.U32 R15, RZ, RZ, R0 ;  /* 0x000000ffff0f5224 */ /* 0x000fe200078e0000 */
[----:B------:R-:W-:Y:S06]  /*0f00*/  BRA.U UP0, `(.L_x_14) ;  /* 0xfffffffd00a07547 */ /* 0x000fec000b83ffff */
[----:B------:R-:W-:-:S04]  /*0f10*/  SHF.R.U32.HI R9, RZ, 0x17, R12 ;  /* 0x00000017ff097819 */ /* 0x000fc8000001160c */
[C---:B------:R-:W-:Y:S02]  /*0f20*/  LOP3.LUT R0, R9.reuse, 0xe0, RZ, 0xc0, !PT ;  /* 0x000000e009007812 */ /* 0x040fe400078ec0ff */
[----:B------:R-:W-:-:S03]  /*0f30*/  LOP3.LUT P6, RZ, R9, 0x1f, RZ, 0xc0, !PT ;  /* 0x0000001f09ff7812 */ /* 0x000fc600078cc0ff */
[----:B------:R-:W-:-:S05]  /*0f40*/  VIADD R0, R0, 0xffffff80 ;  /* 0xffffff8000007836 */ /* 0x000fca0000000000 */
[----:B------:R-:W-:-:S04]  /*0f50*/  SHF.R.U32.HI R0, RZ, 0x5, R0 ;  /* 0x00000005ff007819 */ /* 0x000fc80000011600 */
[----:B------:R-:W-:-:S04]  /*0f60*/  LEA R10, -R0, RZ, 0x2 ;  /* 0x000000ff000a7211 */ /* 0x000fc800078e11ff */
[C---:B------:R-:W-:Y:S02]  /*0f70*/  ISETP.EQ.AND P3, PT, R10.reuse, -0x18, PT ;  /* 0xffffffe80a00780c */ /* 0x040fe40003f62270 */
[C---:B------:R-:W-:Y:S02]  /*0f80*/  ISETP.EQ.AND P4, PT, R10.reuse, -0x14, PT ;  /* 0xffffffec0a00780c */ /* 0x040fe40003f82270 */
[C---:B------:R-:W-:Y:S02]  /*0f90*/  ISETP.EQ.AND P2, PT, R10.reuse, -0x10, PT ;  /* 0xfffffff00a00780c */ /* 0x040fe40003f42270 */
[C---:B------:R-:W-:Y:S02]  /*0fa0*/  ISETP.EQ.AND P1, PT, R10.reuse, -0xc, PT ;  /* 0xfffffff40a00780c */ /* 0x040fe40003f22270 */
[C---:B------:R-:W-:Y:S02]  /*0fb0*/  ISETP.EQ.AND P0, PT, R10.reuse, -0x8, PT ;  /* 0xfffffff80a00780c */ /* 0x040fe40003f02270 */
[----:B------:R-:W-:-:S03]  /*0fc0*/  ISETP.EQ.AND P5, PT, R10, RZ, PT ;  /* 0x000000ff0a00720c */ /* 0x000fc60003fa2270 */
[--C-:B------:R-:W-:Y:S01]  /*0fd0*/  @P3 IMAD.MOV.U32 R0, RZ, RZ, R7.reuse ;  /* 0x000000ffff003224 */ /* 0x100fe200078e0007 */
[C---:B------:R-:W-:Y:S01]  /*0fe0*/  ISETP.EQ.AND P3, PT, R10.reuse, -0x4, PT ;  /* 0xfffffffc0a00780c */ /* 0x040fe20003f62270 */
[----:B------:R-:W-:Y:S02]  /*0ff0*/  @P4 IMAD.MOV.U32 R8, RZ, RZ, R7 ;  /* 0x000000ffff084224 */ /* 0x000fe400078e0007 */
[----:B------:R-:W-:Y:S01]  /*1000*/  @P4 IMAD.MOV.U32 R0, RZ, RZ, R19 ;  /* 0x000000ffff004224 */ /* 0x000fe200078e0013 */
[----:B------:R-:W-:Y:S01]  /*1010*/  ISETP.EQ.AND P4, PT, R10, 0x4, PT ;  /* 0x000000040a00780c */ /* 0x000fe20003f82270 */
[--C-:B------:R-:W-:Y:S01]  /*1020*/  @P2 IMAD.MOV.U32 R0, RZ, RZ, R18.reuse ;  /* 0x000000ffff002224 */ /* 0x100fe200078e0012 */
[----:B------:R-:W-:Y:S01]  /*1030*/  @P2 MOV R8, R19 ;  /* 0x0000001300082202 */ /* 0x000fe20000000f00 */
[----:B------:R-:W-:Y:S01]  /*1040*/  @P1 IMAD.MOV.U32 R8, RZ, RZ, R18 ;  /* 0x000000ffff081224 */ /* 0x000fe200078e0012 */
[----:B------:R-:W-:Y:S01]  /*1050*/  @P0 MOV R8, R17 ;  /* 0x0000001100080202 */ /* 0x000fe20000000f00 */
[----:B------:R-:W-:-:S02]  /*1060*/  @P1 IMAD.MOV.U32 R0, RZ, RZ, R17 ;  /* 0x000000ffff001224 */ /* 0x000fc400078e0011 */
[--C-:B------:R-:W-:Y:S02]  /*1070*/  @P0 IMAD.MOV.U32 R0, RZ, RZ, R16.reuse ;  /* 0x000000ffff000224 */ /* 0x100fe400078e0010 */
[----:B------:R-:W-:Y:S01]  /*1080*/  @P3 IMAD.MOV.U32 R8, RZ, RZ, R16 ;  /* 0x000000ffff083224 */ /* 0x000fe200078e0010 */
[----:B------:R-:W-:Y:S01]  /*1090*/  @P5 MOV R8, R15 ;  /* 0x0000000f00085202 */ /* 0x000fe20000000f00 */
[----:B------:R-:W-:Y:S02]  /*10a0*/  @P3 IMAD.MOV.U32 R0, RZ, RZ, R15 ;  /* 0x000000ffff003224 */ /* 0x000fe400078e000f */
[--C-:B------:R-:W-:Y:S02]  /*10b0*/  @P5 IMAD.MOV.U32 R0, RZ, RZ, R13.reuse ;  /* 0x000000ffff005224 */ /* 0x100fe400078e000d */
[----:B------:R-:W-:Y:S01]  /*10c0*/  @P4 IMAD.MOV.U32 R8, RZ, RZ, R13 ;  /* 0x000000ffff084224 */ /* 0x000fe200078e000d */
[----:B------:R-:W-:Y:S06]  /*10d0*/  @!P6 BRA `(.L_x_15) ;  /* 0x000000000028e947 */ /* 0x000fec0003800000 */
[----:B------:R-:W-:Y:S01]  /*10e0*/  @P1 IMAD.MOV.U32 R7, RZ, RZ, R19 ;  /* 0x000000ffff071224 */ /* 0x000fe200078e0013 */
[----:B------:R-:W-:Y:S01]  /*10f0*/  @P0 MOV R7, R18 ;  /* 0x0000001200070202 */ /* 0x000fe20000000f00 */
[----:B------:R-:W-:Y:S01]  /*1100*/  @P3 IMAD.MOV.U32 R7, RZ, RZ, R17 ;  /* 0x000000ffff073224 */ /* 0x000fe200078e0011 */
[----:B------:R-:W-:Y:S01]  /*1110*/  ISETP.EQ.AND P0, PT, R10, 0x8, PT ;  /* 0x000000080a00780c */ /* 0x000fe20003f02270 */
[----:B------:R-:W-:Y:S01]  /*1120*/  @P5 IMAD.MOV.U32 R7, RZ, RZ, R16 ;  /* 0x000000ffff075224 */ /* 0x000fe200078e0010 */
[----:B------:R-:W-:Y:S01]  /*1130*/  LOP3.LUT R9, R9, 0x1f, RZ, 0xc0, !PT ;  /* 0x0000001f09097812 */ /* 0x000fe200078ec0ff */
[----:B------:R-:W-:-:S03]  /*1140*/  @P4 IMAD.MOV.U32 R7, RZ, RZ, R15 ;  /* 0x000000ffff074224 */ /* 0x000fc600078e000f */
[----:B------:R-:W-:-:S07]  /*1150*/  SHF.L.W.U32.HI R0, R8, R9, R0 ;  /* 0x0000000908007219 */ /* 0x000fce0000010e00 */
[----:B------:R-:W-:-:S04]  /*1160*/  @P0 MOV R7, R13 ;  /* 0x0000000d00070202 */ /* 0x000fc80000000f00 */
[----:B------:R-:W-:-:S07]  /*1170*/  SHF.L.W.U32.HI R8, R7, R9, R8 ;  /* 0x0000000907087219 */ /* 0x000fce0000010e08 */
.L_x_15:
[C---:B------:R-:W-:Y:S01]  /*1180*/  SHF.L.W.U32.HI R7, R8.reuse, 0x2, R0 ;  /* 0x0000000208077819 */ /* 0x040fe20000010e00 */
[----:B------:R-:W-:Y:S01]  /*1190*/  IMAD.SHL.U32 R8, R8, 0x4, RZ ;  /* 0x0000000408087824 */ /* 0x000fe200078e00ff */
[----:B------:R-:W-:Y:S01]  /*11a0*/  UMOV UR4, 0x54442d19 ;  /* 0x54442d1900047882 */ /* 0x000fe20000000000 */
[----:B------:R-:W-:Y:S01]  /*11b0*/  UMOV UR5, 0x3bf921fb ;  /* 0x3bf921fb00057882 */ /* 0x000fe20000000000 */
[----:B------:R-:W-:Y:S02]  /*11c0*/  SHF.R.S32.HI R9, RZ, 0x1f, R7 ;  /* 0x0000001fff097819 */ /* 0x000fe40000011407 */
[----:B------:R-:W-:Y:S02]  /*11d0*/  ISETP.GE.AND P1, PT, R12, RZ, PT ;  /* 0x000000ff0c00720c */ /* 0x000fe40003f26270 */
[C---:B------:R-:W-:Y:S02]  /*11e0*/  LOP3.LUT R10, R9.reuse, R8, RZ, 0x3c, !PT ;  /* 0x00000008090a7212 */ /* 0x040fe400078e3cff */
[----:B------:R-:W-:-:S02]  /*11f0*/  LOP3.LUT R11, R9, R7, RZ, 0x3c, !PT ;  /* 0x00000007090b7212 */ /* 0x000fc400078e3cff */
[----:B------:R-:W-:Y:S02]  /*1200*/  SHF.R.U32.HI R0, RZ, 0x1e, R0 ;  /* 0x0000001eff007819 */ /* 0x000fe40000011600 */
[----:B------:R-:W0:Y:S01]  /*1210*/  I2F.F64.S64 R8, R10 ;  /* 0x0000000a00087312 */ /* 0x000e220000301c00 */
[C---:B------:R-:W-:Y:S02]  /*1220*/  LOP3.LUT R12, R7.reuse, R12, RZ, 0x3c, !PT ;  /* 0x0000000c070c7212 */ /* 0x040fe400078e3cff */
[----:B------:R-:W-:Y:S02]  /*1230*/  LEA.HI R14, R7, R0, RZ, 0x1 ;  /* 0x00000000070e7211 */ /* 0x000fe400078f08ff */
[----:B------:R-:W-:-:S03]  /*1240*/  ISETP.GE.AND P0, PT, R12, RZ, PT ;  /* 0x000000ff0c00720c */ /* 0x000fc60003f06270 */
[----:B------:R-:W-:-:S04]  /*1250*/  IMAD.MOV R0, RZ, RZ, -R14 ;  /* 0x000000ffff007224 */ /* 0x000fc800078e0a0e */
[----:B------:R-:W-:Y:S01]  /*1260*/  @!P1 IMAD.MOV.U32 R14, RZ, RZ, R0 ;  /* 0x000000ffff0e9224 */ /* 0x000fe200078e0000 */
[----:B0-----:R-:W-:-:S10]  /*1270*/  DMUL R8, R8, UR4 ;  /* 0x0000000408087c28 */ /* 0x001fd40008000000 */
[----:B------:R-:W0:Y:S02]  /*1280*/  F2F.F32.F64 R8, R8 ;  /* 0x0000000800087310 */ /* 0x000e240000301000 */
[----:B0-----:R-:W-:-:S07]  /*1290*/  FSEL R13, -R8, R8, !P0 ;  /* 0x00000008080d7208 */ /* 0x001fce0004000100 */
.L_x_13:
[----:B------:R-:W-:Y:S01]  /*12a0*/  FMUL R7, R13, R13 ;  /* 0x0000000d0d077220 */ /* 0x000fe20000400000 */
[C---:B------:R-:W-:Y:S01]  /*12b0*/  LOP3.LUT R0, R14.reuse, 0x1, RZ, 0xc0, !PT ;  /* 0x000000010e007812 */ /* 0x040fe200078ec0ff */
[----:B------:R-:W-:Y:S01]  /*12c0*/  VIADD R14, R14, 0x1 ;  /* 0x000000010e0e7836 */ /* 0x000fe20000000000 */
[----:B------:R-:W-:Y:S01]  /*12d0*/  MOV R8, 0x3c0885e4 ;  /* 0x3c0885e400087802 */ /* 0x000fe20000000f00 */
[----:B------:R-:W-:Y:S01]  /*12e0*/  FFMA R20, R7, R20, -0.0013887860113754868507 ;  /* 0xbab607ed07147423 */ /* 0x000fe20000000014 */
[----:B------:R-:W-:Y:S01]  /*12f0*/  ISETP.NE.U32.AND P0, PT, R0, 0x1, PT ;  /* 0x000000010000780c */ /* 0x000fe20003f05070 */
[----:B------:R-:W-:Y:S01]  /*1300*/  IMAD.MOV.U32 R11, RZ, RZ, 0x3e2aaaa8 ;  /* 0x3e2aaaa8ff0b7424 */ /* 0x000fe200078e00ff */
[----:B------:R-:W-:Y:S01]  /*1310*/  LOP3.LUT P1, RZ, R14, 0x2, RZ, 0xc0, !PT ;  /* 0x000000020eff7812 */ /* 0x000fe2000782c0ff */
[----:B------:R-:W-:Y:S01]  /*1320*/  FMUL R2, R2, -3 ;  /* 0xc040000002027820 */ /* 0x000fe20000400000 */
[----:B------:R-:W-:Y:S01]  /*1330*/  FSEL R20, R20, -0.00019574658654164522886, P0 ;  /* 0xb94d415314147808 */ /* 0x000fe20000000000 */
[----:B------:R-:W-:Y:S01]  /*1340*/  FADD R6, R6, R6 ;  /* 0x0000000606067221 */ /* 0x000fe20000000000 */
[----:B------:R-:W-:Y:S01]  /*1350*/  FSEL R8, R8, 0.041666727513074874878, !P0 ;  /* 0x3d2aaabb08087808 */ /* 0x000fe20004000000 */
[----:B------:R-:W-:Y:S01]  /*1360*/  BSSY.RECONVERGENT B0, `(.L_x_16) ;  /* 0x000002b000007945 */ /* 0x000fe20003800200 */
[----:B------:R-:W-:-:S02]  /*1370*/  FSEL R0, R13, 1, !P0 ;  /* 0x3f8000000d007808 */ /* 0x000fc40004000000 */
[----:B------:R-:W-:Y:S01]  /*1380*/  FSEL R11, -R11, -0.4999999701976776123, !P0 ;  /* 0xbeffffff0b0b7808 */ /* 0x000fe20004000100 */
[C---:B------:R-:W-:Y:S02]  /*1390*/  FFMA R8, R7.reuse, R20, R8 ;  /* 0x0000001407087223 */ /* 0x040fe40000000008 */
[C---:B------:R-:W-:Y:S02]  /*13a0*/  FFMA R9, R7.reuse, R0, RZ ;  /* 0x0000000007097223 */ /* 0x040fe400000000ff */
[----:B------:R-:W-:Y:S01]  /*13b0*/  FFMA R8, R7, R8, R11 ;  /* 0x0000000807087223 */ /* 0x000fe2000000000b */
[----:B------:R-:W-:-:S03]  /*13c0*/  IMAD.MOV.U32 R7, RZ, RZ, 0x40000000 ;  /* 0x40000000ff077424 */ /* 0x000fc600078e00ff */
[----:B------:R-:W-:Y:S01]  /*13d0*/  FFMA R8, R9, R8, R0 ;  /* 0x0000000809087223 */ /* 0x000fe20000000000 */
[----:B------:R-:W-:-:S03]  /*13e0*/  FADD R0, R21, R21 ;  /* 0x0000001515007221 */ /* 0x000fc60000000000 */
[----:B------:R-:W-:Y:S01]  /*13f0*/  @P1 FADD R8, RZ, -R8 ;  /* 0x80000008ff081221 */ /* 0x000fe20000000000 */
[----:B------:R-:W-:-:S03]  /*1400*/  FFMA R5, R5, R0, R2 ;  /* 0x0000000005057223 */ /* 0x000fc60000000002 */
[----:B------:R-:W-:Y:S01]  /*1410*/  FFMA R8, R8, R7, -30 ;  /* 0xc1f0000008087423 */ /* 0x000fe20000000007 */
[----:B------:R-:W-:Y:S01]  /*1420*/  FFMA R7, R0, R0, 9 ;  /* 0x4110000000077423 */ /* 0x000fe20000000000 */
[----:B------:R-:W-:Y:S02]  /*1430*/  MOV R0, RZ ;  /* 0x000000ff00007202 */ /* 0x000fe40000000f00 */
[C---:B------:R-:W-:Y:S01]  /*1440*/  FFMA R12, R8.reuse, -R6, R5 ;  /* 0x80000006080c7223 */ /* 0x040fe20000000005 */
[----:B------:R-:W-:-:S04]  /*1450*/  FFMA R7, R8, R8, R7 ;  /* 0x0000000808077223 */ /* 0x000fc80000000007 */
[----:B------:R-:W-:-:S05]  /*1460*/  FFMA R7, -R12, R12, R7 ;  /* 0x0000000c0c077223 */ /* 0x000fca0000000107 */
[----:B------:R-:W-:-:S13]  /*1470*/  FSETP.GT.AND P0, PT, R7, 1, PT ;  /* 0x3f8000000700780b */ /* 0x000fda0003f04000 */
[----:B------:R-:W-:Y:S05]  /*1480*/  @P0 BRA `(.L_x_17) ;  /* 0x0000000000600947 */ /* 0x000fea0003800000 */
[----:B------:R-:W-:Y:S01]  /*1490*/  FADD R5, -R7, 1 ;  /* 0x3f80000007057421 */ /* 0x000fe20000000100 */
[----:B------:R-:W-:Y:S03]  /*14a0*/  BSSY.RECONVERGENT B1, `(.L_x_18) ;  /* 0x000000d000017945 */ /* 0x000fe60003800200 */
[----:B------:R-:W-:Y:S01]  /*14b0*/  VIADD R0, R5, 0xf3000000 ;  /* 0xf300000005007836 */ /* 0x000fe20000000000 */
[----:B------:R0:W1:Y:S04]  /*14c0*/  MUFU.RSQ R2, R5 ;  /* 0x0000000500027308 */ /* 0x0000680000001400 */
[----:B------:R-:W-:-:S13]  /*14d0*/  ISETP.GT.U32.AND P0, PT, R0, 0x727fffff, PT ;  /* 0x727fffff0000780c */ /* 0x000fda0003f04070 */
[----:B01----:R-:W-:Y:S05]  /*14e0*/  @!P0 BRA `(.L_x_19) ;  /* 0x0000000000108947 */ /* 0x003fea0003800000 */
[----:B------:R-:W-:Y:S01]  /*14f0*/  IMAD.MOV.U32 R0, RZ, RZ, R5 ;  /* 0x000000ffff007224 */ /* 0x000fe200078e0005 */
[----:B------:R-:W-:-:S07]  /*1500*/  MOV R10, 0x1520 ;  /* 0x00001520000a7802 */ /* 0x000fce0000000f00 */
[----:B------:R-:W-:Y:S05]  /*1510*/  CALL.REL.NOINC `($__internal_1_$__cuda_sm20_sqrt_rn_f32_slowpath) ;  /* 0x0000000400447944 */ /* 0x000fea0003c00000 */
[----:B------:R-:W-:Y:S05]  /*1520*/  BRA `(.L_x_20) ;  /* 0x0000000000107947 */ /* 0x000fea0003800000 */
.L_x_19:
[----:B------:R-:W-:Y:S01]  /*1530*/  FMUL.FTZ R0, R5, R2 ;  /* 0x0000000205007220 */ /* 0x000fe20000410000 */
[----:B------:R-:W-:-:S03]  /*1540*/  FMUL.FTZ R2, R2, 0.5 ;  /* 0x3f00000002027820 */ /* 0x000fc60000410000 */
[----:B------:R-:W-:-:S04]  /*1550*/  FFMA R5, -R0, R0, R5 ;  /* 0x0000000000057223 */ /* 0x000fc80000000105 */
[----:B------:R-:W-:-:S07]  /*1560*/  FFMA R0, R5, R2, R0 ;  /* 0x0000000205007223 */ /* 0x000fce0000000000 */
.L_x_20:
[----:B------:R-:W-:Y:S05]  /*1570*/  BSYNC.RECONVERGENT B1 ;  /* 0x0000000000017941 */ /* 0x000fea0003800200 */
.L_x_18:
[C-C-:B------:R-:W-:Y:S01]  /*1580*/  FADD R2, R12.reuse, -R0.reuse ;  /* 0x800000000c027221 */ /* 0x140fe20000000000 */
[----:B------:R-:W-:-:S05]  /*1590*/  FADD R5, R12, R0 ;  /* 0x000000000c057221 */ /* 0x000fca0000000000 */
[----:B------:R-:W-:-:S04]  /*15a0*/  FSETP.GT.AND P0, PT, R2, R5, PT ;  /* 0x000000050200720b */ /* 0x000fc80003f04000 */
[----:B------:R-:W-:Y:S02]  /*15b0*/  FSEL R0, R2, R5, P0 ;  /* 0x0000000502007208 */ /* 0x000fe40000000000 */
[----:B------:R-:W-:Y:S02]  /*15c0*/  FSEL R2, R5, R2, P0 ;  /* 0x0000000205027208 */ /* 0x000fe40000000000 */
[----:B------:R-:W-:Y:S02]  /*15d0*/  FSETP.GEU.AND P1, PT, R0, RZ, PT ;  /* 0x000000ff0000720b */ /* 0x000fe40003f2e000 */
[----:B------:R-:W-:Y:S02]  /*15e0*/  FSETP.GEU.AND P0, PT, R2, RZ, PT ;  /* 0x000000ff0200720b */ /* 0x000fe40003f0e000 */
[----:B------:R-:W-:-:S04]  /*15f0*/  FSEL R0, RZ, 255, !P1 ;  /* 0x437f0000ff007808 */ /* 0x000fc80004800000 */
[----:B------:R-:W-:-:S07]  /*1600*/  FSEL R0, R0, 255, !P0 ;  /* 0x437f000000007808 */ /* 0x000fce0004000000 */
.L_x_17:
[----:B------:R-:W-:Y:S05]  /*1610*/  BSYNC.RECONVERGENT B0 ;  /* 0x0000000000007941 */ /* 0x000fea0003800200 */
.L_x_16:
[----:B------:R-:W-:Y:S01]  /*1620*/  FMNMX R0, R0, 255, PT ;  /* 0x437f000000007809 */ /* 0x000fe20003800000 */
[----:B------:R-:W0:Y:S01]  /*1630*/  LDC.64 R6, c[0x0][0x380] ;  /* 0x0000e000ff067b82 */ /* 0x000e220000000a00 */
[----:B------:R-:W1:Y:S02]  /*1640*/  LDCU UR4, c[0x0][0x388] ;  /* 0x00007100ff0477ac */ /* 0x000e640008000800 */
[----:B------:R-:W-:-:S06]  /*1650*/  FMNMX R0, RZ, R0, !PT ;  /* 0x00000000ff007209 */ /* 0x000fcc0007800000 */
[----:B------:R-:W2:Y:S01]  /*1660*/  F2I.TRUNC.NTZ R0, R0 ;  /* 0x0000000000007305 */ /* 0x000ea2000020f100 */
[----:B-1----:R-:W-:Y:S02]  /*1670*/  IMAD R3, R3, UR4, R4 ;  /* 0x0000000403037c24 */ /* 0x002fe4000f8e0204 */
[C---:B--2---:R-:W-:Y:S01]  /*1680*/  IMAD.U32 R5, R0.reuse, 0x10000, RZ ;  /* 0x0001000000057824 */ /* 0x044fe200078e00ff */
[----:B------:R-:W-:Y:S01]  /*1690*/  SHF.L.U32 R4, R0, 0x8, RZ ;  /* 0x0000000800047819 */ /* 0x000fe200000006ff */
[----:B0-----:R-:W-:-:S03]  /*16a0*/  IMAD.WIDE R2, R3, 0x4, R6 ;  /* 0x0000000403027825 */ /* 0x001fc600078e0206 */
[----:B------:R-:W-:-:S05]  /*16b0*/  LOP3.LUT R5, R0, R4, R5, 0xfe, !PT ;  /* 0x0000000400057212 */ /* 0x000fca00078efe05 */
[----:B------:R-:W-:Y:S01]  /*16c0*/  STG.E desc[UR6][R2.64], R5 ;  /* 0x0000000502007986 */ /* 0x000fe2000c101906 */
[----:B------:R-:W-:Y:S05]  /*16d0*/  EXIT ;  /* 0x000000000000794d */ /* 0x000fea0003800000 */
        .weak           $__internal_0_$__cuda_sm20_rcp_rn_f32_slowpath
        .type           $__internal_0_$__cuda_sm20_rcp_rn_f32_slowpath,@function
        .size           $__internal_0_$__cuda_sm20_rcp_rn_f32_slowpath,($__internal_1_$__cuda_sm20_sqrt_rn_f32_slowpath - $__internal_0_$__cuda_sm20_rcp_rn_f32_slowpath)
$__internal_0_$__cuda_sm20_rcp_rn_f32_slowpath:
[----:B------:R-:W-:Y:S01]  /*16e0*/  IMAD.SHL.U32 R2, R0, 0x2, RZ ;  /* 0x0000000200027824 */ /* 0x000fe200078e00ff */
[----:B------:R-:W-:Y:S04]  /*16f0*/  BSSY.RECONVERGENT B1, `(.L_x_21) ;  /* 0x0000030000017945 */ /* 0x000fe80003800200 */
[----:B------:R-:W-:-:S04]  /*1700*/  SHF.R.U32.HI R13, RZ, 0x18, R2 ;  /* 0x00000018ff0d7819 */ /* 0x000fc80000011602 */
[----:B------:R-:W-:-:S13]  /*1710*/  ISETP.NE.U32.AND P0, PT, R13, RZ, PT ;  /* 0x000000ff0d00720c */ /* 0x000fda0003f05070 */
[----:B------:R-:W-:Y:S05]  /*1720*/  @P0 BRA `(.L_x_22) ;  /* 0x0000000000280947 */ /* 0x000fea0003800000 */
[----:B------:R-:W-:-:S05]  /*1730*/  IMAD.SHL.U32 R2, R0, 0x2, RZ ;  /* 0x0000000200027824 */ /* 0x000fca00078e00ff */
[----:B------:R-:W-:-:S13]  /*1740*/  ISETP.NE.AND P0, PT, R2, RZ, PT ;  /* 0x000000ff0200720c */ /* 0x000fda0003f05270 */
[----:B------:R-:W-:Y:S01]  /*1750*/  @P0 FFMA R10, R0, 1.84467440737095516160e+19, RZ ;  /* 0x5f800000000a0823 */ /* 0x000fe200000000ff */
[----:B------:R-:W-:Y:S08]  /*1760*/  @!P0 MUFU.RCP R9, R0 ;  /* 0x0000000000098308 */ /* 0x000ff00000001000 */
[----:B------:R-:W0:Y:S02]  /*1770*/  @P0 MUFU.RCP R11, R10 ;  /* 0x0000000a000b0308 */ /* 0x000e240000001000 */
[----:B0-----:R-:W-:-:S04]  /*1780*/  @P0 FFMA R2, R10, R11, -1 ;  /* 0xbf8000000a020423 */ /* 0x001fc8000000000b */
[----:B------:R-:W-:-:S04]  /*1790*/  @P0 FADD.FTZ R2, -R2, -RZ ;  /* 0x800000ff02020221 */ /* 0x000fc80000010100 */
[----:B------:R-:W-:-:S04]  /*17a0*/  @P0 FFMA R2, R11, R2, R11 ;  /* 0x000000020b020223 */ /* 0x000fc8000000000b */
[----:B------:R-:W-:Y:S01]  /*17b0*/  @P0 FFMA R9, R2, 1.84467440737095516160e+19, RZ ;  /* 0x5f80000002090823 */ /* 0x000fe200000000ff */
[----:B------:R-:W-:Y:S06]  /*17c0*/  BRA `(.L_x_23) ;  /* 0x0000000000887947 */ /* 0x000fec0003800000 */
.L_x_22:
[----:B------:R-:W-:-:S05]  /*17d0*/  VIADD R15, R13, 0xffffff03 ;  /* 0xffffff030d0f7836 */ /* 0x000fca0000000000 */
[----:B------:R-:W-:-:S13]  /*17e0*/  ISETP.GT.U32.AND P0, PT, R15, 0x1, PT ;  /* 0x000000010f00780c */ /* 0x000fda0003f04070 */
[----:B------:R-:W-:Y:S05]  /*17f0*/  @P0 BRA `(.L_x_24) ;  /* 0x0000000000780947 */ /* 0x000fea0003800000 */
[----:B------:R-:W-:Y:S02]  /*1800*/  LOP3.LUT R2, R0, 0x7fffff, RZ, 0xc0, !PT ;  /* 0x007fffff00027812 */ /* 0x000fe400078ec0ff */
[----:B------:R-:W-:Y:S02]  /*1810*/  MOV R12, 0x3 ;  /* 0x00000003000c7802 */ /* 0x000fe40000000f00 */
[----:B------:R-:W-:Y:S02]  /*1820*/  LOP3.LUT R2, R2, 0x3f800000, RZ, 0xfc, !PT ;  /* 0x3f80000002027812 */ /* 0x000fe400078efcff */
[----:B------:R-:W-:Y:S02]  /*1830*/  SHF.L.U32 R12, R12, R15, RZ ;  /* 0x0000000f0c0c7219 */ /* 0x000fe400000006ff */
[----:B------:R-:W0:Y:S02]  /*1840*/  MUFU.RCP R9, R2 ;  /* 0x0000000200097308 */ /* 0x000e240000001000 */
[----:B0-----:R-:W-:-:S04]  /*1850*/  FFMA R10, R2, R9, -1 ;  /* 0xbf800000020a7423 */ /* 0x001fc80000000009 */
[----:B------:R-:W-:-:S04]  /*1860*/  FADD.FTZ R10, -R10, -RZ ;  /* 0x800000ff0a0a7221 */ /* 0x000fc80000010100 */
[CCC-:B------:R-:W-:Y:S01]  /*1870*/  FFMA.RM R11, R9.reuse, R10.reuse, R9.reuse ;  /* 0x0000000a090b7223 */ /* 0x1c0fe20000004009 */
[----:B------:R-:W-:-:S04]  /*1880*/  FFMA.RP R10, R9, R10, R9 ;  /* 0x0000000a090a7223 */ /* 0x000fc80000008009 */
[C---:B------:R-:W-:Y:S02]  /*1890*/  LOP3.LUT R9, R11.reuse, 0x7fffff, RZ, 0xc0, !PT ;  /* 0x007fffff0b097812 */ /* 0x040fe400078ec0ff */
[----:B------:R-:W-:Y:S02]  /*18a0*/  FSETP.NEU.FTZ.AND P0, PT, R11, R10, PT ;  /* 0x0000000a0b00720b */ /* 0x000fe40003f1d000 */
[----:B------:R-:W-:Y:S02]  /*18b0*/  LOP3.LUT R9, R9, 0x800000, RZ, 0xfc, !PT ;  /* 0x0080000009097812 */ /* 0x000fe400078efcff */
[----:B------:R-:W-:Y:S02]  /*18c0*/  SEL R10, RZ, 0xffffffff, !P0 ;  /* 0xffffffffff0a7807 */ /* 0x000fe40004000000 */
[----:B------:R-:W-:-:S03]  /*18d0*/  LOP3.LUT R12, R12, R9, RZ, 0xc0, !PT ;  /* 0x000000090c0c7212 */ /* 0x000fc600078ec0ff */
[----:B------:R-:W-:Y:S01]  /*18e0*/  IMAD.MOV R10, RZ, RZ, -R10 ;  /* 0x000000ffff0a7224 */ /* 0x000fe200078e0a0a */
[----:B------:R-:W-:-:S04]  /*18f0*/  SHF.R.U32.HI R12, RZ, R15, R12 ;  /* 0x0000000fff0c7219 */ /* 0x000fc8000001160c */
[----:B------:R-:W-:Y:S02]  /*1900*/  LOP3.LUT P1, RZ, R10, R15, R9, 0xf8, !PT ;  /* 0x0000000f0aff7212 */ /* 0x000fe4000782f809 */
[C---:B------:R-:W-:Y:S02]  /*1910*/  LOP3.LUT P0, RZ, R12.reuse, 0x1, RZ, 0xc0, !PT ;  /* 0x000000010cff7812 */ /* 0x040fe4000780c0ff */
[----:B------:R-:W-:-:S04]  /*1920*/  LOP3.LUT P2, RZ, R12, 0x2, RZ, 0xc0, !PT ;  /* 0x000000020cff7812 */ /* 0x000fc8000784c0ff */
[----:B------:R-:W-:Y:S02]  /*1930*/  PLOP3.LUT P0, PT, P0, P1, P2, 0xe0, 0x0 ;  /* 0x000000000000781c */ /* 0x000fe40000703c20 */
[----:B------:R-:W-:Y:S02]  /*1940*/  LOP3.LUT P1, RZ, R0, 0x7fffff, RZ, 0xc0, !PT ;  /* 0x007fffff00ff7812 */ /* 0x000fe4000782c0ff */
[----:B------:R-:W-:-:S05]  /*1950*/  SEL R2, RZ, 0x1, !P0 ;  /* 0x00000001ff027807 */ /* 0x000fca0004000000 */
[----:B------:R-:W-:-:S05]  /*1960*/  IMAD.MOV R2, RZ, RZ, -R2 ;  /* 0x000000ffff027224 */ /* 0x000fca00078e0a02 */
[----:B------:R-:W-:Y:S01]  /*1970*/  ISETP.GE.AND P0, PT, R2, RZ, PT ;  /* 0x000000ff0200720c */ /* 0x000fe20003f06270 */
[----:B------:R-:W-:-:S05]  /*1980*/  VIADD R2, R13, 0xffffff04 ;  /* 0xffffff040d027836 */ /* 0x000fca0000000000 */
[----:B------:R-:W-:-:S07]  /*1990*/  SHF.R.U32.HI R9, RZ, R2, R9 ;  /* 0x00000002ff097219 */ /* 0x000fce0000011609 */
[----:B------:R-:W-:-:S05]  /*19a0*/  @!P0 IADD3 R9, PT, PT, R9, 0x1, RZ ;  /* 0x0000000109098810 */ /* 0x000fca0007ffe0ff */
[----:B------:R-:W-:-:S05]  /*19b0*/  @!P1 IMAD.SHL.U32 R9, R9, 0x2, RZ ;  /* 0x0000000209099824 */ /* 0x000fca00078e00ff */
[----:B------:R-:W-:Y:S01]  /*19c0*/  LOP3.LUT R9, R9, 0x80000000, R0, 0xf8, !PT ;  /* 0x8000000009097812 */ /* 0x000fe200078ef800 */
[----:B------:R-:W-:Y:S06]  /*19d0*/  BRA `(.L_x_23) ;  /* 0x0000000000047947 */ /* 0x000fec0003800000 */
.L_x_24:
[----:B------:R0:W1:Y:S02]  /*19e0*/  MUFU.RCP R9, R0 ;  /* 0x0000000000097308 */ /* 0x0000640000001000 */
.L_x_23:
[----:B------:R-:W-:Y:S05]  /*19f0*/  BSYNC.RECONVERGENT B1 ;  /* 0x0000000000017941 */ /* 0x000fea0003800200 */
.L_x_21:
[----:B-1----:R-:W-:Y:S02]  /*1a00*/  IMAD.MOV.U32 R2, RZ, RZ, R9 ;  /* 0x000000ffff027224 */ /* 0x002fe400078e0009 */
[----:B------:R-:W-:-:S04]  /*1a10*/  IMAD.MOV.U32 R9, RZ, RZ, 0x0 ;  /* 0x00000000ff097424 */ /* 0x000fc800078e00ff */
[----:B0-----:R-:W-:Y:S05]  /*1a20*/  RET.REL.NODEC R8 `(_Z10cudaRenderPjiif) ;  /* 0xffffffe408747950 */ /* 0x001fea0003c3ffff */
        .weak           $__internal_1_$__cuda_sm20_sqrt_rn_f32_slowpath
        .type           $__internal_1_$__cuda_sm20_sqrt_rn_f32_slowpath,@function
        .size           $__internal_1_$__cuda_sm20_sqrt_rn_f32_slowpath,(.L_x_29 - $__internal_1_$__cuda_sm20_sqrt_rn_f32_slowpath)
$__internal_1_$__cuda_sm20_sqrt_rn_f32_slowpath:
[----:B------:R-:W-:-:S13]  /*1a30*/  LOP3.LUT P0, RZ, R0, 0x7fffffff, RZ, 0xc0, !PT ;  /* 0x7fffffff00ff7812 */ /* 0x000fda000780c0ff */
[----:B------:R-:W-:Y:S01]  /*1a40*/  @!P0 MOV R2, R0 ;  /* 0x0000000000028202 */ /* 0x000fe20000000f00 */
[----:B------:R-:W-:Y:S06]  /*1a50*/  @!P0 BRA `(.L_x_25) ;  /* 0x0000000000408947 */ /* 0x000fec0003800000 */
[----:B------:R-:W-:-:S13]  /*1a60*/  FSETP.GEU.FTZ.AND P0, PT, R0, RZ, PT ;  /* 0x000000ff0000720b */ /* 0x000fda0003f1e000 */
[----:B------:R-:W-:Y:S01]  /*1a70*/  @!P0 IMAD.MOV.U32 R2, RZ, RZ, 0x7fffffff ;  /* 0x7fffffffff028424 */ /* 0x000fe200078e00ff */
[----:B------:R-:W-:Y:S06]  /*1a80*/  @!P0 BRA `(.L_x_25) ;  /* 0x0000000000348947 */ /* 0x000fec0003800000 */
[----:B------:R-:W-:-:S13]  /*1a90*/  FSETP.GTU.FTZ.AND P0, PT, |R0|, +INF , PT ;  /* 0x7f8000000000780b */ /* 0x000fda0003f1c200 */
[----:B------:R-:W-:Y:S01]  /*1aa0*/  @P0 FADD.FTZ R2, R0, 1 ;  /* 0x3f80000000020421 */ /* 0x000fe20000010000 */
[----:B------:R-:W-:Y:S06]  /*1ab0*/  @P0 BRA `(.L_x_25) ;  /* 0x0000000000280947 */ /* 0x000fec0003800000 */
[----:B------:R-:W-:-:S13]  /*1ac0*/  FSETP.NEU.FTZ.AND P0, PT, |R0|, +INF , PT ;  /* 0x7f8000000000780b */ /* 0x000fda0003f1d200 */
[----:B------:R-:W-:-:S04]  /*1ad0*/  @P0 FFMA R6, R0, 1.84467440737095516160e+19, RZ ;  /* 0x5f80000000060823 */ /* 0x000fc800000000ff */
[----:B------:R-:W0:Y:S02]  /*1ae0*/  @P0 MUFU.RSQ R9, R6 ;  /* 0x0000000600090308 */ /* 0x000e240000001400 */
[----:B0-----:R-:W-:Y:S01]  /*1af0*/  @P0 FMUL.FTZ R11, R6, R9 ;  /* 0x00000009060b0220 */ /* 0x001fe20000410000 */
[----:B------:R-:W-:-:S03]  /*1b00*/  @P0 FMUL.FTZ R9, R9, 0.5 ;  /* 0x3f00000009090820 */ /* 0x000fc60000410000 */
[----:B------:R-:W-:-:S04]  /*1b10*/  @P0 FADD.FTZ R2, -R11, -RZ ;  /* 0x800000ff0b020221 */ /* 0x000fc80000010100 */
[----:B------:R-:W-:Y:S01]  /*1b20*/  @P0 FFMA R8, R11, R2, R6 ;  /* 0x000000020b080223 */ /* 0x000fe20000000006 */
[----:B------:R-:W-:-:S03]  /*1b30*/  @!P0 IMAD.MOV.U32 R2, RZ, RZ, R0 ;  /* 0x000000ffff028224 */ /* 0x000fc600078e0000 */
[----:B------:R-:W-:-:S04]  /*1b40*/  @P0 FFMA R8, R8, R9, R11 ;  /* 0x0000000908080223 */ /* 0x000fc8000000000b */
[----:B------:R-:W-:-:S07]  /*1b50*/  @P0 FMUL.FTZ R2, R8, 2.3283064365386962891e-10 ;  /* 0x2f80000008020820 */ /* 0x000fce0000410000 */
.L_x_25:
[----:B------:R-:W-:Y:S01]  /*1b60*/  MOV R8, R10 ;  /* 0x0000000a00087202 */ /* 0x000fe20000000f00 */
[----:B------:R-:W-:Y:S02]  /*1b70*/  IMAD.MOV.U32 R9, RZ, RZ, 0x0 ;  /* 0x00000000ff097424 */ /* 0x000fe400078e00ff */
[----:B------:R-:W-:Y:S02]  /*1b80*/  IMAD.MOV.U32 R0, RZ, RZ, R2 ;  /* 0x000000ffff007224 */ /* 0x000fe400078e0002 */
[----:B------:R-:W-:Y:S05]  /*1b90*/  RET.REL.NODEC R8 `(_Z10cudaRenderPjiif) ;  /* 0xffffffe408187950 */ /* 0x000fea0003c3ffff */
.L_x_26:
[----:B------:R-:W-:-:S00]  /*1ba0*/  BRA `(.L_x_26) ;  /* 0xfffffffc00fc7947 */ /* 0x000fc0000383ffff */
[----:B------:R-:W-:-:S00]  /*1bb0*/  NOP ;  /* 0x0000000000007918 */ /* 0x000fc00000000000 */
        /* <DEDUP_REMOVED lines=12> */
.L_x_29:


//--------------------- .text._Z6kernelv          --------------------------
	.section	.text._Z6kernelv,"ax",@progbits
	.align	128
        .global         _Z6kernelv
        .type           _Z6kernelv,@function
        .size           _Z6kernelv,(.L_x_31 - _Z6kernelv)
        .other          _Z6kernelv,@"STO_CUDA_ENTRY STV_DEFAULT"
_Z6kernelv:
.text._Z6kernelv:
[----:B------:R-:W-:Y:S01]  /*0000*/  LDC R1, c[0x0][0x37c] ;  /* 0x0000df00ff017b82 */ /* 0x000fe20000000800 */
[----:B------:R-:W-:Y:S05]  /*0010*/  EXIT ;  /* 0x000000000000794d */ /* 0x000fea0003800000 */
.L_x_27:
        /* <DEDUP_REMOVED lines=14> */
.L_x_31:


//--------------------- .nv.global.init           --------------------------
	.section	.nv.global.init,"aw",@progbits
	.align	4
.nv.global.init:
	.type		__cudart_i2opi_f,@object
	.size		__cudart_i2opi_f,(.L_0 - __cudart_i2opi_f)
__cudart_i2opi_f:
        /*0000*/ 	.byte	0x41, 0x90, 0x43, 0x3c, 0x99, 0x95, 0x62, 0xdb, 0xc0, 0xdd, 0x34, 0xf5, 0xd1, 0x57, 0x27, 0xfc
        /*0010*/ 	.byte	0x29, 0x15, 0x44, 0x4e, 0x6e, 0x83, 0xf9, 0xa2
.L_0:


//--------------------- .nv.shared.reserved.0     --------------------------
	.section	.nv.shared.reserved.0,"aw",@nobits
	.weak		__nv_reservedSMEM_offset_0_alias
	.size		__nv_reservedSMEM_offset_0_alias, 0, 64
	.other		__nv_reservedSMEM_offset_0_alias,@"STO_CUDA_RESERVED_SHARED STV_DEFAULT"
__nv_reservedSMEM_offset_0_alias:
	.zero		0
	.zero		64


//--------------------- .nv.constant0._Z10cudaRenderPjiif --------------------------
	.section	.nv.constant0._Z10cudaRenderPjiif,"a",@progbits
	.sectionflags	@""
	.align	4
.nv.constant0._Z10cudaRenderPjiif:
	.zero		916


//--------------------- .nv.constant0._Z6kernelv  --------------------------
	.section	.nv.constant0._Z6kernelv,"a",@progbits
	.sectionflags	@""
	.align	4
.nv.constant0._Z6kernelv:
	.zero		896


//--------------------- SYMBOLS --------------------------

	.type		.nv.reservedSmem.offset0,@object
	.size		.nv.reservedSmem.offset0,0x4
